	.target	sm_100a

	.elftype	@"ET_EXEC"


//--------------------- .note.nv.tkinfo           --------------------------
	.section	.note.nv.tkinfo,"",@"SHT_NOTE"
	.sectionflags	@"SHF_NOTE_NV_TKINFO"
	.tkinfo
        /*0018*/ 	.word	0x00000002
        /*0030*/ 	.string	""
        /*0030*/ 	.string	"ptxas"
        /*0030*/ 	.string	"Cuda compilation tools, release 13.0, V13.0.88"
        /*0030*/ 	.string	"Build cuda_13.0.r13.0/compiler.36424714_0"
        /*0030*/ 	.string	"-arch sm_100a -m 64 "



//--------------------- .note.nv.cuinfo           --------------------------
	.section	.note.nv.cuinfo,"",@"SHT_NOTE"
	.sectionflags	@"SHF_NOTE_NV_CUINFO"
        /*0018*/ 	.short	0x0002
        /*001a*/ 	.short	0x0064
        /*001c*/ 	.short	0x0082
	.zero		2


//--------------------- .nv.info                  --------------------------
	.section	.nv.info,"",@"SHT_CUDA_INFO"
	.align	4


	//----- nvinfo : EIATTR_REGCOUNT
	.align		4
        /*0000*/ 	.byte	0x04, 0x2f
        /*0002*/ 	.short	(.L_19 - .L_18)
	.align		4
.L_18:
        /*0004*/ 	.word	index@(_ZN7cutlass13device_kernelINS_4gemm6kernel13GemmUniversalIN4cute5tupleIJiiiiEEENS1_10collective13CollectiveMmaINS1_35MainloopSm100TmaUmmaWarpSpecializedILi6ELi2ELi4ENS5_IJNS4_1CILi2EEENSA_ILi4EEENSA_ILi1EEEEEEEENS5_IJNSA_ILi128EEESG_NSA_ILi64EEEEEENS_6half_tENS5_IJSD_llEEESJ_NS5_IJlSD_lEEENS4_8TiledMMAINS4_8MMA_AtomIJNS4_26SM100_MMA_F16BF16_2x1SM_SSISJ_SJ_fLi128ELi128ELNS4_4UMMA5MajorE1ELSQ_0ELNSP_7ScaleInE0ELSR_0EEEEEENS4_6LayoutINS5_IJSD_SD_SD_EEENS5_IJNSA_ILi0EEESW_SW_EEEEENS5_IJNS4_10UnderscoreESZ_SZ_EEEEENS4_28SM100_TMA_2SM_LOAD_MULTICASTENS4_14ComposedLayoutINS4_7SwizzleILi3ELi4ELi3EEENS4_18smem_ptr_flag_bitsILi16EEENSU_INS5_IJSH_NSA_ILi8EEEEEENS5_IJSD_SH_EEEEEEEvNS4_8identityENS4_18SM100_TMA_2SM_LOADENS13_IS15_S17_NSU_INS5_IJS18_SH_EEENS5_IJSH_SD_EEEEEEEvS1D_EENS_8epilogue10collective18CollectiveEpilogueINS1K_23Sm100TmaWarpSpecializedILi4ELi2ELi16ELb1ELb0EEEJNS5_IJSH_SG_SH_EEENS5_IJNSU_ISH_SD_EENSU_INS5_IJNSA_ILi16EEESB_EEES1A_EEEEESJ_SL_SJ_SL_NS1K_6fusion15FusionCallbacksIS1O_NS1V_17LinearCombinationISJ_fSJ_fLNS_15FloatRoundStyleE2EEES1P_S1U_JEEENS4_5SM1004TMEM4LOAD26SM100_TMEM_LOAD_32dp32b16xENS4_13SM90_TMA_LOADENS13_INS14_ILi1ELi4ELi3EEES17_NSU_INS5_IJS18_S1R_EEENS5_IJS1R_SD_EEEEEEENS4_39AutoVectorizingCopyWithAssumedAlignmentILi128EEENS4_14SM90_TMA_STOREES2A_S2C_S2C_EEEvvEEEEvNT_6ParamsE)
        /*0008*/ 	.word	0x0000005f


	//----- nvinfo : EIATTR_FRAME_SIZE
	.align		4
.L_19:
        /*000c*/ 	.byte	0x04, 0x11
        /*000e*/ 	.short	(.L_21 - .L_20)
	.align		4
.L_20:
        /*0010*/ 	.word	index@($__internal_2_$__cuda_sm10x_tcgen05_guardrail_trap_unallocated_columns_being_dealloced)
        /*0014*/ 	.word	0x00000000


	//----- nvinfo : EIATTR_FRAME_SIZE
	.align		4
.L_21:
        /*0018*/ 	.byte	0x04, 0x11
        /*001a*/ 	.short	(.L_23 - .L_22)
	.align		4
.L_22:
        /*001c*/ 	.word	index@($__internal_1_$__cuda_sm10x_tcgen05_guardrail_trap_phase_invalid_during_alloc)
        /*0020*/ 	.word	0x00000000


	//----- nvinfo : EIATTR_FRAME_SIZE
	.align		4
.L_23:
        /*0024*/ 	.byte	0x04, 0x11
        /*0026*/ 	.short	(.L_25 - .L_24)
	.align		4
.L_24:
        /*0028*/ 	.word	index@($__internal_0_$__cuda_sm10x_tcgen05_guardrail_trap_col_being_dealloced_not_returned_by_alloc)
        /*002c*/ 	.word	0x00000000


	//----- nvinfo : EIATTR_FRAME_SIZE
	.align		4
.L_25:
        /*0030*/ 	.byte	0x04, 0x11
        /*0032*/ 	.short	(.L_27 - .L_26)
	.align		4
.L_26:
        /*0034*/ 	.word	index@(_ZN7cutlass13device_kernelINS_4gemm6kernel13GemmUniversalIN4cute5tupleIJiiiiEEENS1_10collective13CollectiveMmaINS1_35MainloopSm100TmaUmmaWarpSpecializedILi6ELi2ELi4ENS5_IJNS4_1CILi2EEENSA_ILi4EEENSA_ILi1EEEEEEEENS5_IJNSA_ILi128EEESG_NSA_ILi64EEEEEENS_6half_tENS5_IJSD_llEEESJ_NS5_IJlSD_lEEENS4_8TiledMMAINS4_8MMA_AtomIJNS4_26SM100_MMA_F16BF16_2x1SM_SSISJ_SJ_fLi128ELi128ELNS4_4UMMA5MajorE1ELSQ_0ELNSP_7ScaleInE0ELSR_0EEEEEENS4_6LayoutINS5_IJSD_SD_SD_EEENS5_IJNSA_ILi0EEESW_SW_EEEEENS5_IJNS4_10UnderscoreESZ_SZ_EEEEENS4_28SM100_TMA_2SM_LOAD_MULTICASTENS4_14ComposedLayoutINS4_7SwizzleILi3ELi4ELi3EEENS4_18smem_ptr_flag_bitsILi16EEENSU_INS5_IJSH_NSA_ILi8EEEEEENS5_IJSD_SH_EEEEEEEvNS4_8identityENS4_18SM100_TMA_2SM_LOADENS13_IS15_S17_NSU_INS5_IJS18_SH_EEENS5_IJSH_SD_EEEEEEEvS1D_EENS_8epilogue10collective18CollectiveEpilogueINS1K_23Sm100TmaWarpSpecializedILi4ELi2ELi16ELb1ELb0EEEJNS5_IJSH_SG_SH_EEENS5_IJNSU_ISH_SD_EENSU_INS5_IJNSA_ILi16EEESB_EEES1A_EEEEESJ_SL_SJ_SL_NS1K_6fusion15FusionCallbacksIS1O_NS1V_17LinearCombinationISJ_fSJ_fLNS_15FloatRoundStyleE2EEES1P_S1U_JEEENS4_5SM1004TMEM4LOAD26SM100_TMEM_LOAD_32dp32b16xENS4_13SM90_TMA_LOADENS13_INS14_ILi1ELi4ELi3EEES17_NSU_INS5_IJS18_S1R_EEENS5_IJS1R_SD_EEEEEEENS4_39AutoVectorizingCopyWithAssumedAlignmentILi128EEENS4_14SM90_TMA_STOREES2A_S2C_S2C_EEEvvEEEEvNT_6ParamsE)
        /*0038*/ 	.word	0x00000000


	//----- nvinfo : EIATTR_MIN_STACK_SIZE
	.align		4
.L_27:
        /*003c*/ 	.byte	0x04, 0x12
        /*003e*/ 	.short	(.L_29 - .L_28)
	.align		4
.L_28:
        /*0040*/ 	.word	index@(_ZN7cutlass13device_kernelINS_4gemm6kernel13GemmUniversalIN4cute5tupleIJiiiiEEENS1_10collective13CollectiveMmaINS1_35MainloopSm100TmaUmmaWarpSpecializedILi6ELi2ELi4ENS5_IJNS4_1CILi2EEENSA_ILi4EEENSA_ILi1EEEEEEEENS5_IJNSA_ILi128EEESG_NSA_ILi64EEEEEENS_6half_tENS5_IJSD_llEEESJ_NS5_IJlSD_lEEENS4_8TiledMMAINS4_8MMA_AtomIJNS4_26SM100_MMA_F16BF16_2x1SM_SSISJ_SJ_fLi128ELi128ELNS4_4UMMA5MajorE1ELSQ_0ELNSP_7ScaleInE0ELSR_0EEEEEENS4_6LayoutINS5_IJSD_SD_SD_EEENS5_IJNSA_ILi0EEESW_SW_EEEEENS5_IJNS4_10UnderscoreESZ_SZ_EEEEENS4_28SM100_TMA_2SM_LOAD_MULTICASTENS4_14ComposedLayoutINS4_7SwizzleILi3ELi4ELi3EEENS4_18smem_ptr_flag_bitsILi16EEENSU_INS5_IJSH_NSA_ILi8EEEEEENS5_IJSD_SH_EEEEEEEvNS4_8identityENS4_18SM100_TMA_2SM_LOADENS13_IS15_S17_NSU_INS5_IJS18_SH_EEENS5_IJSH_SD_EEEEEEEvS1D_EENS_8epilogue10collective18CollectiveEpilogueINS1K_23Sm100TmaWarpSpecializedILi4ELi2ELi16ELb1ELb0EEEJNS5_IJSH_SG_SH_EEENS5_IJNSU_ISH_SD_EENSU_INS5_IJNSA_ILi16EEESB_EEES1A_EEEEESJ_SL_SJ_SL_NS1K_6fusion15FusionCallbacksIS1O_NS1V_17LinearCombinationISJ_fSJ_fLNS_15FloatRoundStyleE2EEES1P_S1U_JEEENS4_5SM1004TMEM4LOAD26SM100_TMEM_LOAD_32dp32b16xENS4_13SM90_TMA_LOADENS13_INS14_ILi1ELi4ELi3EEES17_NSU_INS5_IJS18_S1R_EEENS5_IJS1R_SD_EEEEEEENS4_39AutoVectorizingCopyWithAssumedAlignmentILi128EEENS4_14SM90_TMA_STOREES2A_S2C_S2C_EEEvvEEEEvNT_6ParamsE)
        /*0044*/ 	.word	0x00000000
.L_29:


//--------------------- .nv.compat                --------------------------
	.section	.nv.compat,"",@"SHT_CUDA_COMPAT_INFO"
	.align	4
        /*0000*/ 	.byte	0x02, 0x09, 0x01, 0x00, 0x02, 0x02, 0x02, 0x00, 0x02, 0x05, 0x05, 0x00, 0x03, 0x07, 0x01, 0x01
        /*0010*/ 	.byte	0x02, 0x03, 0x01, 0x00, 0x02, 0x06, 0x01, 0x00, 0x04, 0x0b, 0x08, 0x00, 0x09, 0x00, 0x00, 0x00
        /*0020*/ 	.byte	0x00, 0x00, 0x00, 0x00


//--------------------- .nv.info._ZN7cutlass13device_kernelINS_4gemm6kernel13GemmUniversalIN4cute5tupleIJiiiiEEENS1_10collective13CollectiveMmaINS1_35MainloopSm100TmaUmmaWarpSpecializedILi6ELi2ELi4ENS5_IJNS4_1CILi2EEENSA_ILi4EEENSA_ILi1EEEEEEEENS5_IJNSA_ILi128EEESG_NSA_ILi64EEEEEENS_6half_tENS5_IJSD_llEEESJ_NS5_IJlSD_lEEENS4_8TiledMMAINS4_8MMA_AtomIJNS4_26SM100_MMA_F16BF16_2x1SM_SSISJ_SJ_fLi128ELi128ELNS4_4UMMA5MajorE1ELSQ_0ELNSP_7ScaleInE0ELSR_0EEEEEENS4_6LayoutINS5_IJSD_SD_SD_EEENS5_IJNSA_ILi0EEESW_SW_EEEEENS5_IJNS4_10UnderscoreESZ_SZ_EEEEENS4_28SM100_TMA_2SM_LOAD_MULTICASTENS4_14ComposedLayoutINS4_7SwizzleILi3ELi4ELi3EEENS4_18smem_ptr_flag_bitsILi16EEENSU_INS5_IJSH_NSA_ILi8EEEEEENS5_IJSD_SH_EEEEEEEvNS4_8identityENS4_18SM100_TMA_2SM_LOADENS13_IS15_S17_NSU_INS5_IJS18_SH_EEENS5_IJSH_SD_EEEEEEEvS1D_EENS_8epilogue10collective18CollectiveEpilogueINS1K_23Sm100TmaWarpSpecializedILi4ELi2ELi16ELb1ELb0EEEJNS5_IJSH_SG_SH_EEENS5_IJNSU_ISH_SD_EENSU_INS5_IJNSA_ILi16EEESB_EEES1A_EEEEESJ_SL_SJ_SL_NS1K_6fusion15FusionCallbacksIS1O_NS1V_17LinearCombinationISJ_fSJ_fLNS_15FloatRoundStyleE2EEES1P_S1U_JEEENS4_5SM1004TMEM4LOAD26SM100_TMEM_LOAD_32dp32b16xENS4_13SM90_TMA_LOADENS13_INS14_ILi1ELi4ELi3EEES17_NSU_INS5_IJS18_S1R_EEENS5_IJS1R_SD_EEEEEEENS4_39AutoVectorizingCopyWithAssumedAlignmentILi128EEENS4_14SM90_TMA_STOREES2A_S2C_S2C_EEEvvEEEEvNT_6ParamsE --------------------------
	.section	.nv.info._ZN7cutlass13device_kernelINS_4gemm6kernel13GemmUniversalIN4cute5tupleIJiiiiEEENS1_10collective13CollectiveMmaINS1_35MainloopSm100TmaUmmaWarpSpecializedILi6ELi2ELi4ENS5_IJNS4_1CILi2EEENSA_ILi4EEENSA_ILi1EEEEEEEENS5_IJNSA_ILi128EEESG_NSA_ILi64EEEEEENS_6half_tENS5_IJSD_llEEESJ_NS5_IJlSD_lEEENS4_8TiledMMAINS4_8MMA_AtomIJNS4_26SM100_MMA_F16BF16_2x1SM_SSISJ_SJ_fLi128ELi128ELNS4_4UMMA5MajorE1ELSQ_0ELNSP_7ScaleInE0ELSR_0EEEEEENS4_6LayoutINS5_IJSD_SD_SD_EEENS5_IJNSA_ILi0EEESW_SW_EEEEENS5_IJNS4_10UnderscoreESZ_SZ_EEEEENS4_28SM100_TMA_2SM_LOAD_MULTICASTENS4_14ComposedLayoutINS4_7SwizzleILi3ELi4ELi3EEENS4_18smem_ptr_flag_bitsILi16EEENSU_INS5_IJSH_NSA_ILi8EEEEEENS5_IJSD_SH_EEEEEEEvNS4_8identityENS4_18SM100_TMA_2SM_LOADENS13_IS15_S17_NSU_INS5_IJS18_SH_EEENS5_IJSH_SD_EEEEEEEvS1D_EENS_8epilogue10collective18CollectiveEpilogueINS1K_23Sm100TmaWarpSpecializedILi4ELi2ELi16ELb1ELb0EEEJNS5_IJSH_SG_SH_EEENS5_IJNSU_ISH_SD_EENSU_INS5_IJNSA_ILi16EEESB_EEES1A_EEEEESJ_SL_SJ_SL_NS1K_6fusion15FusionCallbacksIS1O_NS1V_17LinearCombinationISJ_fSJ_fLNS_15FloatRoundStyleE2EEES1P_S1U_JEEENS4_5SM1004TMEM4LOAD26SM100_TMEM_LOAD_32dp32b16xENS4_13SM90_TMA_LOADENS13_INS14_ILi1ELi4ELi3EEES17_NSU_INS5_IJS18_S1R_EEENS5_IJS1R_SD_EEEEEEENS4_39AutoVectorizingCopyWithAssumedAlignmentILi128EEENS4_14SM90_TMA_STOREES2A_S2C_S2C_EEEvvEEEEvNT_6ParamsE,"",@"SHT_CUDA_INFO"
	.sectionflags	@""
	.align	4


	//----- nvinfo : EIATTR_CUDA_API_VERSION
	.align		4
        /*0000*/ 	.byte	0x04, 0x37
        /*0002*/ 	.short	(.L_31 - .L_30)
.L_30:
        /*0004*/ 	.word	0x00000082


	//----- nvinfo : EIATTR_KPARAM_INFO
	.align		4
.L_31:
        /*0008*/ 	.byte	0x04, 0x17
        /*000a*/ 	.short	(.L_33 - .L_32)
.L_32:
        /*000c*/ 	.word	0x00000000
        /*0010*/ 	.short	0x0000
        /*0012*/ 	.short	0x0000
        /*0014*/ 	.byte	0x00, 0xf0, 0x01, 0x20


	//----- nvinfo : EIATTR_AT_ENTRY_FRAGMENTS
	.align		4
.L_33:
        /*0018*/ 	.byte	0x04, 0x4f
        /*001a*/ 	.short	(.L_35 - .L_34)


	//   ....[0]....
.L_34:
        /*001c*/ 	.word	0x00000007


	//----- nvinfo : EIATTR_RESERVED_SMEM_USED
	.align		4
.L_35:
        /*0020*/ 	.byte	0x01, 0x41
	.zero		2


	//----- nvinfo : EIATTR_SPARSE_MMA_MASK
	.align		4
        /*0024*/ 	.byte	0x03, 0x50
        /*0026*/ 	.short	0x0000


	//----- nvinfo : EIATTR_TCGEN05_2CTA_USED
	.align		4
        /*0028*/ 	.byte	0x01, 0x52
	.zero		2


	//----- nvinfo : EIATTR_MAXREG_COUNT
	.align		4
        /*002c*/ 	.byte	0x03, 0x1b
        /*002e*/ 	.short	0x00ff


	//----- nvinfo : EIATTR_NUM_BARRIERS
	.align		4
        /*0030*/ 	.byte	0x02, 0x4c
        /*0032*/ 	.byte	0x07
	.zero		1


	//----- nvinfo : EIATTR_EXTERNS
	.align		4
        /*0034*/ 	.byte	0x04, 0x0f
        /*0036*/ 	.short	(.L_37 - .L_36)


	//   ....[0]....
	.align		4
.L_36:
        /*0038*/ 	.word	index@(__assertfail)


	//----- nvinfo : EIATTR_MERCURY_ISA_VERSION
	.align		4
.L_37:
        /*003c*/ 	.byte	0x03, 0x5f
        /*003e*/ 	.short	0x0101


	//----- nvinfo : EIATTR_INT_WARP_WIDE_INSTR_OFFSETS
	.align		4
        /*0040*/ 	.byte	0x04, 0x31
        /*0042*/ 	.short	(.L_39 - .L_38)


	//   ....[0]....
.L_38:
        /*0044*/ 	.word	0x00000d90


	//   ....[1]....
        /*0048*/ 	.word	0x00000e30


	//   ....[2]....
        /*004c*/ 	.word	0x00002300


	//   ....[3]....
        /*0050*/ 	.word	0x000042f0


	//   ....[4]....
        /*0054*/ 	.word	0x00004310


	//   ....[5]....
        /*0058*/ 	.word	0x00004340


	//   ....[6]....
        /*005c*/ 	.word	0x00004c50


	//   ....[7]....
        /*0060*/ 	.word	0x00004c70


	//   ....[8]....
        /*0064*/ 	.word	0x00004d40


	//   ....[9]....
        /*0068*/ 	.word	0x00004e20


	//   ....[10]....
        /*006c*/ 	.word	0x00004e40


	//   ....[11]....
        /*0070*/ 	.word	0x00004f00


	//   ....[12]....
        /*0074*/ 	.word	0x00005000


	//   ....[13]....
        /*0078*/ 	.word	0x00005020


	//   ....[14]....
        /*007c*/ 	.word	0x00005150


	//   ....[15]....
        /*0080*/ 	.word	0x000052d0


	//   ....[16]....
        /*0084*/ 	.word	0x000052e0


	//   ....[17]....
        /*0088*/ 	.word	0x00005400


	//----- nvinfo : EIATTR_COOP_GROUP_MASK_REGIDS
	.align		4
.L_39:
        /*008c*/ 	.byte	0x04, 0x29
        /*008e*/ 	.short	(.L_41 - .L_40)


	//   ....[0]....
.L_40:
        /*0090*/ 	.word	0xffffffff


	//   ....[1]....
        /*0094*/ 	.word	0xffffffff


	//   ....[2]....
        /*0098*/ 	.word	0xffffffff


	//   ....[3]....
        /*009c*/ 	.word	0xffffffff


	//   ....[4]....
        /*00a0*/ 	.word	0xffffffff


	//   ....[5]....
        /*00a4*/ 	.word	0xffffffff


	//   ....[6]....
        /*00a8*/ 	.word	0xffffffff


	//   ....[7]....
        /*00ac*/ 	.word	0xffffffff


	//   ....[8]....
        /*00b0*/ 	.word	0xffffffff


	//   ....[9]....
        /*00b4*/ 	.word	0xffffffff


	//   ....[10]....
        /*00b8*/ 	.word	0xffffffff


	//   ....[11]....
        /*00bc*/ 	.word	0xffffffff


	//   ....[12]....
        /*00c0*/ 	.word	0xffffffff


	//   ....[13]....
        /*00c4*/ 	.word	0xffffffff


	//----- nvinfo : EIATTR_COOP_GROUP_INSTR_OFFSETS
	.align		4
.L_41:
        /*00c8*/ 	.byte	0x04, 0x28
        /*00ca*/ 	.short	(.L_43 - .L_42)


	//   ....[0]....
.L_42:
        /*00cc*/ 	.word	0x000000c0


	//   ....[1]....
        /*00d0*/ 	.word	0x00000500


	//   ....[2]....
        /*00d4*/ 	.word	0x00000700


	//   ....[3]....
        /*00d8*/ 	.word	0x00000890


	//   ....[4]....
        /*00dc*/ 	.word	0x00000980


	//   ....[5]....
        /*00e0*/ 	.word	0x00000ae0


	//   ....[6]....
        /*00e4*/ 	.word	0x00000c70


	//   ....[7]....
        /*00e8*/ 	.word	0x00000eb0


	//   ....[8]....
        /*00ec*/ 	.word	0x000021e0


	//   ....[9]....
        /*00f0*/ 	.word	0x000030e0


	//   ....[10]....
        /*00f4*/ 	.word	0x000035b0


	//   ....[11]....
        /*00f8*/ 	.word	0x000035e0


	//   ....[12]....
        /*00fc*/ 	.word	0x000041f0


	//   ....[13]....
        /*0100*/ 	.word	0x00004400


	//----- nvinfo : EIATTR_VRC_CTA_INIT_COUNT
	.align		4
.L_43:
        /*0104*/ 	.byte	0x02, 0x4a
        /*0106*/ 	.byte	0x80
	.zero		1


	//----- nvinfo : EIATTR_SYSCALL_OFFSETS
	.align		4
        /*0108*/ 	.byte	0x04, 0x46
        /*010a*/ 	.short	(.L_45 - .L_44)


	//   ....[0]....
.L_44:
        /*010c*/ 	.word	0x00005f40


	//   ....[1]....
        /*0110*/ 	.word	0x00006030


	//   ....[2]....
        /*0114*/ 	.word	0x00006730


	//   ....[3]....
        /*0118*/ 	.word	0x00007050


	//   ....[4]....
        /*011c*/ 	.word	0x00007910


	//   ....[5]....
        /*0120*/ 	.word	0x000081d0


	//----- nvinfo : EIATTR_MBARRIER_INSTR_OFFSETS
	.align		4
.L_45:
        /*0124*/ 	.byte	0x04, 0x39
        /*0126*/ 	.short	(.L_47 - .L_46)


	//   ....[0]....
.L_46:
        /*0128*/ 	.word	0x00000630
        /*012c*/ 	.word	0x000000ff
        /*0130*/ 	.word	0x00000000
        /*0134*/ 	.short	0x0100
        /*0136*/ 	.byte	0x07
	.zero		1


	//   ....[1]....
        /*0138*/ 	.word	0x00000640
        /*013c*/ 	.word	0x000000ff
        /*0140*/ 	.word	0x00000030
        /*0144*/ 	.short	0x0100
        /*0146*/ 	.byte	0x07
	.zero		1


	//   ....[2]....
        /*0148*/ 	.word	0x00000650
        /*014c*/ 	.word	0x000000ff
        /*0150*/ 	.word	0x00000008
        /*0154*/ 	.short	0x0100
        /*0156*/ 	.byte	0x07
	.zero		1


	//   ....[3]....
        /*0158*/ 	.word	0x00000660
        /*015c*/ 	.word	0x000000ff
        /*0160*/ 	.word	0x00000038
        /*0164*/ 	.short	0x0100
        /*0166*/ 	.byte	0x07
	.zero		1


	//   ....[4]....
        /*0168*/ 	.word	0x00000670
        /*016c*/ 	.word	0x000000ff
        /*0170*/ 	.word	0x00000010
        /*0174*/ 	.short	0x0100
        /*0176*/ 	.byte	0x07
	.zero		1


	//   ....[5]....
        /*0178*/ 	.word	0x00000680
        /*017c*/ 	.word	0x000000ff
        /*0180*/ 	.word	0x00000040
        /*0184*/ 	.short	0x0100
        /*0186*/ 	.byte	0x07
	.zero		1


	//   ....[6]....
        /*0188*/ 	.word	0x00000690
        /*018c*/ 	.word	0x000000ff
        /*0190*/ 	.word	0x00000018
        /*0194*/ 	.short	0x0100
        /*0196*/ 	.byte	0x07
	.zero		1


	//   ....[7]....
        /*0198*/ 	.word	0x000006a0
        /*019c*/ 	.word	0x000000ff
        /*01a0*/ 	.word	0x00000048
        /*01a4*/ 	.short	0x0100
        /*01a6*/ 	.byte	0x07
	.zero		1


	//   ....[8]....
        /*01a8*/ 	.word	0x000006b0
        /*01ac*/ 	.word	0x000000ff
        /*01b0*/ 	.word	0x00000020
        /*01b4*/ 	.short	0x0100
        /*01b6*/ 	.byte	0x07
	.zero		1


	//   ....[9]....
        /*01b8*/ 	.word	0x000006c0
        /*01bc*/ 	.word	0x000000ff
        /*01c0*/ 	.word	0x00000050
        /*01c4*/ 	.short	0x0100
        /*01c6*/ 	.byte	0x07
	.zero		1


	//   ....[10]....
        /*01c8*/ 	.word	0x000006d0
        /*01cc*/ 	.word	0x000000ff
        /*01d0*/ 	.word	0x00000028
        /*01d4*/ 	.short	0x0100
        /*01d6*/ 	.byte	0x07
	.zero		1


	//   ....[11]....
        /*01d8*/ 	.word	0x000006e0
        /*01dc*/ 	.word	0x000000ff
        /*01e0*/ 	.word	0x00000058
        /*01e4*/ 	.short	0x0100
        /*01e6*/ 	.byte	0x07
	.zero		1


	//   ....[12]....
        /*01e8*/ 	.word	0x00000800
        /*01ec*/ 	.word	0x000000ff
        /*01f0*/ 	.word	0x00000060
        /*01f4*/ 	.short	0x0100
        /*01f6*/ 	.byte	0x07
	.zero		1


	//   ....[13]....
        /*01f8*/ 	.word	0x00000810
        /*01fc*/ 	.word	0x000000ff
        /*0200*/ 	.word	0x00000080
        /*0204*/ 	.short	0x0100
        /*0206*/ 	.byte	0x07
	.zero		1


	//   ....[14]....
        /*0208*/ 	.word	0x00000820
        /*020c*/ 	.word	0x000000ff
        /*0210*/ 	.word	0x00000068
        /*0214*/ 	.short	0x0100
        /*0216*/ 	.byte	0x07
	.zero		1


	//   ....[15]....
        /*0218*/ 	.word	0x00000830
        /*021c*/ 	.word	0x000000ff
        /*0220*/ 	.word	0x00000088
        /*0224*/ 	.short	0x0100
        /*0226*/ 	.byte	0x07
	.zero		1


	//   ....[16]....
        /*0228*/ 	.word	0x00000840
        /*022c*/ 	.word	0x000000ff
        /*0230*/ 	.word	0x00000070
        /*0234*/ 	.short	0x0100
        /*0236*/ 	.byte	0x07
	.zero		1


	//   ....[17]....
        /*0238*/ 	.word	0x00000850
        /*023c*/ 	.word	0x000000ff
        /*0240*/ 	.word	0x00000090
        /*0244*/ 	.short	0x0100
        /*0246*/ 	.byte	0x07
	.zero		1


	//   ....[18]....
        /*0248*/ 	.word	0x00000860
        /*024c*/ 	.word	0x000000ff
        /*0250*/ 	.word	0x00000078
        /*0254*/ 	.short	0x0100
        /*0256*/ 	.byte	0x07
	.zero		1


	//   ....[19]....
        /*0258*/ 	.word	0x00000870
        /*025c*/ 	.word	0x000000ff
        /*0260*/ 	.word	0x00000098
        /*0264*/ 	.short	0x0100
        /*0266*/ 	.byte	0x07
	.zero		1


	//   ....[20]....
        /*0268*/ 	.word	0x00000950
        /*026c*/ 	.word	0x000000ff
        /*0270*/ 	.word	0x000000a0
        /*0274*/ 	.short	0x0100
        /*0276*/ 	.byte	0x05
	.zero		1


	//   ....[21]....
        /*0278*/ 	.word	0x00000960
        /*027c*/ 	.word	0x000000ff
        /*0280*/ 	.word	0x000000a8
        /*0284*/ 	.short	0x0100
        /*0286*/ 	.byte	0x05
	.zero		1


	//   ....[22]....
        /*0288*/ 	.word	0x00000a90
        /*028c*/ 	.word	0x000000ff
        /*0290*/ 	.word	0x000000b0
        /*0294*/ 	.short	0x0100
        /*0296*/ 	.byte	0x05
	.zero		1


	//   ....[23]....
        /*0298*/ 	.word	0x00000aa0
        /*029c*/ 	.word	0x000000ff
        /*02a0*/ 	.word	0x000000c0
        /*02a4*/ 	.short	0x0100
        /*02a6*/ 	.byte	0x05
	.zero		1


	//   ....[24]....
        /*02a8*/ 	.word	0x00000ab0
        /*02ac*/ 	.word	0x000000ff
        /*02b0*/ 	.word	0x000000b8
        /*02b4*/ 	.short	0x0100
        /*02b6*/ 	.byte	0x05
	.zero		1


	//   ....[25]....
        /*02b8*/ 	.word	0x00000ac0
        /*02bc*/ 	.word	0x000000ff
        /*02c0*/ 	.word	0x000000c8
        /*02c4*/ 	.short	0x0100
        /*02c6*/ 	.byte	0x05
	.zero		1


	//   ....[26]....
        /*02c8*/ 	.word	0x00000be0
        /*02cc*/ 	.word	0x000000ff
        /*02d0*/ 	.word	0x000000d0
        /*02d4*/ 	.short	0x0100
        /*02d6*/ 	.byte	0x07
	.zero		1


	//   ....[27]....
        /*02d8*/ 	.word	0x00000bf0
        /*02dc*/ 	.word	0x000000ff
        /*02e0*/ 	.word	0x000000f0
        /*02e4*/ 	.short	0x0100
        /*02e6*/ 	.byte	0x07
	.zero		1


	//   ....[28]....
        /*02e8*/ 	.word	0x00000c00
        /*02ec*/ 	.word	0x000000ff
        /*02f0*/ 	.word	0x000000d8
        /*02f4*/ 	.short	0x0100
        /*02f6*/ 	.byte	0x07
	.zero		1


	//   ....[29]....
        /*02f8*/ 	.word	0x00000c10
        /*02fc*/ 	.word	0x000000ff
        /*0300*/ 	.word	0x000000f8
        /*0304*/ 	.short	0x0100
        /*0306*/ 	.byte	0x07
	.zero		1


	//   ....[30]....
        /*0308*/ 	.word	0x00000c20
        /*030c*/ 	.word	0x000000ff
        /*0310*/ 	.word	0x000000e0
        /*0314*/ 	.short	0x0100
        /*0316*/ 	.byte	0x07
	.zero		1


	//   ....[31]....
        /*0318*/ 	.word	0x00000c30
        /*031c*/ 	.word	0x000000ff
        /*0320*/ 	.word	0x00000100
        /*0324*/ 	.short	0x0100
        /*0326*/ 	.byte	0x07
	.zero		1


	//   ....[32]....
        /*0328*/ 	.word	0x00000c40
        /*032c*/ 	.word	0x000000ff
        /*0330*/ 	.word	0x000000e8
        /*0334*/ 	.short	0x0100
        /*0336*/ 	.byte	0x07
	.zero		1


	//   ....[33]....
        /*0338*/ 	.word	0x00000c50
        /*033c*/ 	.word	0x000000ff
        /*0340*/ 	.word	0x00000108
        /*0344*/ 	.short	0x0100
        /*0346*/ 	.byte	0x07
	.zero		1


	//   ....[34]....
        /*0348*/ 	.word	0x00000d40
        /*034c*/ 	.word	0x000000ff
        /*0350*/ 	.word	0x00000110
        /*0354*/ 	.short	0x0100
        /*0356*/ 	.byte	0x05
	.zero		1


	//   ....[35]....
        /*0358*/ 	.word	0x00000d50
        /*035c*/ 	.word	0x000000ff
        /*0360*/ 	.word	0x00000120
        /*0364*/ 	.short	0x0100
        /*0366*/ 	.byte	0x05
	.zero		1


	//   ....[36]....
        /*0368*/ 	.word	0x00000d60
        /*036c*/ 	.word	0x000000ff
        /*0370*/ 	.word	0x00000118
        /*0374*/ 	.short	0x0100
        /*0376*/ 	.byte	0x05
	.zero		1


	//   ....[37]....
        /*0378*/ 	.word	0x00000d70
        /*037c*/ 	.word	0x000000ff
        /*0380*/ 	.word	0x00000128
        /*0384*/ 	.short	0x0100
        /*0386*/ 	.byte	0x05
	.zero		1


	//   ....[38]....
        /*0388*/ 	.word	0x00000e70
        /*038c*/ 	.word	0x000000ff
        /*0390*/ 	.word	0x00000130
        /*0394*/ 	.short	0x0100
        /*0396*/ 	.byte	0x04
	.zero		1


	//   ....[39]....
        /*0398*/ 	.word	0x000019c0
        /*039c*/ 	.word	0x00000003
        /*03a0*/ 	.word	0x00000120
        /*03a4*/ 	.short	0x010a
        /*03a6*/ 	.byte	0xff
	.zero		1


	//   ....[40]....
        /*03a8*/ 	.word	0x000019f0
        /*03ac*/ 	.word	0x00000003
        /*03b0*/ 	.word	0x00000110
        /*03b4*/ 	.short	0x0101
        /*03b6*/ 	.byte	0xff
	.zero		1


	//   ....[41]....
        /*03b8*/ 	.word	0x00001af0
        /*03bc*/ 	.word	0x000000ff
        /*03c0*/ 	.word	0x00000030
        /*03c4*/ 	.short	0x010a
        /*03c6*/ 	.byte	0x08
	.zero		1


	//   ....[42]....
        /*03c8*/ 	.word	0x00001bc0
        /*03cc*/ 	.word	0x000000ff
        /*03d0*/ 	.word	0x00000030
        /*03d4*/ 	.short	0x010a
        /*03d6*/ 	.byte	0x21
	.zero		1


	//   ....[43]....
        /*03d8*/ 	.word	0x00001d70
        /*03dc*/ 	.word	0x000000ff
        /*03e0*/ 	.word	0x00000030
        /*03e4*/ 	.short	0x010a
        /*03e6*/ 	.byte	0x08
	.zero		1


	//   ....[44]....
        /*03e8*/ 	.word	0x00001e80
        /*03ec*/ 	.word	0x000000ff
        /*03f0*/ 	.word	0x000000a8
        /*03f4*/ 	.short	0x0101
        /*03f6*/ 	.byte	0x06
	.zero		1


	//   ....[45]....
        /*03f8*/ 	.word	0x00001ea0
        /*03fc*/ 	.word	0x000000ff
        /*0400*/ 	.word	0x00000030
        /*0404*/ 	.short	0x010a
        /*0406*/ 	.byte	0x08
	.zero		1


	//   ....[46]....
        /*0408*/ 	.word	0x00001f20
        /*040c*/ 	.word	0x000000ff
        /*0410*/ 	.word	0x00000030
        /*0414*/ 	.short	0x010a
        /*0416*/ 	.byte	0x11
	.zero		1


	//   ....[47]....
        /*0418*/ 	.word	0x000020b0
        /*041c*/ 	.word	0x000000ff
        /*0420*/ 	.word	0x00000030
        /*0424*/ 	.short	0x010a
        /*0426*/ 	.byte	0x08
	.zero		1


	//   ....[48]....
        /*0428*/ 	.word	0x00002210
        /*042c*/ 	.word	0x00000002
        /*0430*/ 	.word	0x000000b0
        /*0434*/ 	.short	0x010a
        /*0436*/ 	.byte	0xff
	.zero		1


	//   ....[49]....
        /*0438*/ 	.word	0x000022d0
        /*043c*/ 	.word	0x00000002
        /*0440*/ 	.word	0x00000000
        /*0444*/ 	.short	0x0101
        /*0446*/ 	.byte	0xff
	.zero		1


	//   ....[50]....
        /*0448*/ 	.word	0x00002830
        /*044c*/ 	.word	0x000000ff
        /*0450*/ 	.word	0x00000000
        /*0454*/ 	.short	0x010a
        /*0456*/ 	.byte	0x04
	.zero		1


	//   ....[51]....
        /*0458*/ 	.word	0x000028c0
        /*045c*/ 	.word	0x000000ff
        /*0460*/ 	.word	0x00000000
        /*0464*/ 	.short	0x010a
        /*0466*/ 	.byte	0x04
	.zero		1


	//   ....[52]....
        /*0468*/ 	.word	0x00002950
        /*046c*/ 	.word	0x000000ff
        /*0470*/ 	.word	0x00000000
        /*0474*/ 	.short	0x010a
        /*0476*/ 	.byte	0x04
	.zero		1


	//   ....[53]....
        /*0478*/ 	.word	0x000029e0
        /*047c*/ 	.word	0x000000ff
        /*0480*/ 	.word	0x00000000
        /*0484*/ 	.short	0x010a
        /*0486*/ 	.byte	0x04
	.zero		1


	//   ....[54]....
        /*0488*/ 	.word	0x00002a70
        /*048c*/ 	.word	0x000000ff
        /*0490*/ 	.word	0x00000000
        /*0494*/ 	.short	0x010a
        /*0496*/ 	.byte	0x04
	.zero		1


	//   ....[55]....
        /*0498*/ 	.word	0x00002b10
        /*049c*/ 	.word	0x00000000
        /*04a0*/ 	.word	0x00000000
        /*04a4*/ 	.short	0x010a
        /*04a6*/ 	.byte	0xff
	.zero		1


	//   ....[56]....
        /*04a8*/ 	.word	0x00002c40
        /*04ac*/ 	.word	0x00000000
        /*04b0*/ 	.word	0x00000110
        /*04b4*/ 	.short	0x010a
        /*04b6*/ 	.byte	0xff
	.zero		1


	//   ....[57]....
        /*04b8*/ 	.word	0x00002cb0
        /*04bc*/ 	.word	0x00000004
        /*04c0*/ 	.word	0x00000000
        /*04c4*/ 	.short	0x0101
        /*04c6*/ 	.byte	0xff
	.zero		1


	//   ....[58]....
        /*04c8*/ 	.word	0x00002cd0
        /*04cc*/ 	.word	0x000000ff
        /*04d0*/ 	.word	0x000000c0
        /*04d4*/ 	.short	0x010a
        /*04d6*/ 	.byte	0x05
	.zero		1


	//   ....[59]....
        /*04d8*/ 	.word	0x00002df0
        /*04dc*/ 	.word	0x00000000
        /*04e0*/ 	.word	0x000000b0
        /*04e4*/ 	.short	0x010a
        /*04e6*/ 	.byte	0xff
	.zero		1


	//   ....[60]....
        /*04e8*/ 	.word	0x00002ef0
        /*04ec*/ 	.word	0x00000000
        /*04f0*/ 	.word	0x00000000
        /*04f4*/ 	.short	0x0101
        /*04f6*/ 	.byte	0xff
	.zero		1


	//   ....[61]....
        /*04f8*/ 	.word	0x00002f80
        /*04fc*/ 	.word	0x000000ff
        /*0500*/ 	.word	0x000000c0
        /*0504*/ 	.short	0x0106
        /*0506*/ 	.byte	0x05
	.zero		1


	//   ....[62]....
        /*0508*/ 	.word	0x00002fa0
        /*050c*/ 	.word	0x000000ff
        /*0510*/ 	.word	0x000000c0
        /*0514*/ 	.short	0x010a
        /*0516*/ 	.byte	0x05
	.zero		1


	//   ....[63]....
        /*0518*/ 	.word	0x00003030
        /*051c*/ 	.word	0x000000ff
        /*0520*/ 	.word	0x000000c0
        /*0524*/ 	.short	0x0106
        /*0526*/ 	.byte	0x04
	.zero		1


	//   ....[64]....
        /*0528*/ 	.word	0x00003070
        /*052c*/ 	.word	0x00000000
        /*0530*/ 	.word	0x000000c0
        /*0534*/ 	.short	0x010a
        /*0536*/ 	.byte	0xff
	.zero		1


	//   ....[65]....
        /*0538*/ 	.word	0x000032b0
        /*053c*/ 	.word	0x000000ff
        /*0540*/ 	.word	0x00000008
        /*0544*/ 	.short	0x010a
        /*0546*/ 	.byte	0x04
	.zero		1


	//   ....[66]....
        /*0548*/ 	.word	0x000032d0
        /*054c*/ 	.word	0x000000ff
        /*0550*/ 	.word	0x00000008
        /*0554*/ 	.short	0x010a
        /*0556*/ 	.byte	0x04
	.zero		1


	//   ....[67]....
        /*0558*/ 	.word	0x00003460
        /*055c*/ 	.word	0x000000ff
        /*0560*/ 	.word	0x00000008
        /*0564*/ 	.short	0x010a
        /*0566*/ 	.byte	0x04
	.zero		1


	//   ....[68]....
        /*0568*/ 	.word	0x00003480
        /*056c*/ 	.word	0x000000ff
        /*0570*/ 	.word	0x00000008
        /*0574*/ 	.short	0x010a
        /*0576*/ 	.byte	0x04
	.zero		1


	//   ....[69]....
        /*0578*/ 	.word	0x00003540
        /*057c*/ 	.word	0x000000ff
        /*0580*/ 	.word	0x00000000
        /*0584*/ 	.short	0x0101
        /*0586*/ 	.byte	0x05
	.zero		1


	//   ....[70]....
        /*0588*/ 	.word	0x00003870
        /*058c*/ 	.word	0x00000000
        /*0590*/ 	.word	0x000000b0
        /*0594*/ 	.short	0x010a
        /*0596*/ 	.byte	0xff
	.zero		1


	//   ....[71]....
        /*0598*/ 	.word	0x00003930
        /*059c*/ 	.word	0x00000000
        /*05a0*/ 	.word	0x00000000
        /*05a4*/ 	.short	0x0101
        /*05a6*/ 	.byte	0xff
	.zero		1


	//   ....[72]....
        /*05a8*/ 	.word	0x000039f0
        /*05ac*/ 	.word	0x000000ff
        /*05b0*/ 	.word	0x00000000
        /*05b4*/ 	.short	0x010a
        /*05b6*/ 	.byte	0x06
	.zero		1


	//   ....[73]....
        /*05b8*/ 	.word	0x00003a00
        /*05bc*/ 	.word	0x000000ff
        /*05c0*/ 	.word	0x000000f0
        /*05c4*/ 	.short	0x010a
        /*05c6*/ 	.byte	0x07
	.zero		1


	//   ....[74]....
        /*05c8*/ 	.word	0x00003ab0
        /*05cc*/ 	.word	0x000000ff
        /*05d0*/ 	.word	0x00000000
        /*05d4*/ 	.short	0x010a
        /*05d6*/ 	.byte	0x06
	.zero		1


	//   ....[75]....
        /*05d8*/ 	.word	0x00003be0
        /*05dc*/ 	.word	0x000000ff
        /*05e0*/ 	.word	0x00000000
        /*05e4*/ 	.short	0x010a
        /*05e6*/ 	.byte	0x1e
	.zero		1


	//   ....[76]....
        /*05e8*/ 	.word	0x00003ee0
        /*05ec*/ 	.word	0x000000ff
        /*05f0*/ 	.word	0x00000000
        /*05f4*/ 	.short	0x010a
        /*05f6*/ 	.byte	0x07
	.zero		1


	//   ....[77]....
        /*05f8*/ 	.word	0x00003f70
        /*05fc*/ 	.word	0x000000ff
        /*0600*/ 	.word	0x00000000
        /*0604*/ 	.short	0x010a
        /*0606*/ 	.byte	0x07
	.zero		1


	//   ....[78]....
        /*0608*/ 	.word	0x00004000
        /*060c*/ 	.word	0x000000ff
        /*0610*/ 	.word	0x00000000
        /*0614*/ 	.short	0x010a
        /*0616*/ 	.byte	0x07
	.zero		1


	//   ....[79]....
        /*0618*/ 	.word	0x000040a0
        /*061c*/ 	.word	0x00000000
        /*0620*/ 	.word	0x00000000
        /*0624*/ 	.short	0x010a
        /*0626*/ 	.byte	0xff
	.zero		1


	//   ....[80]....
        /*0628*/ 	.word	0x000040e0
        /*062c*/ 	.word	0x00000000
        /*0630*/ 	.word	0x00000000
        /*0634*/ 	.short	0x010a
        /*0636*/ 	.byte	0xff
	.zero		1


	//   ....[81]....
        /*0638*/ 	.word	0x00004150
        /*063c*/ 	.word	0x000000ff
        /*0640*/ 	.word	0x00000000
        /*0644*/ 	.short	0x0101
        /*0646*/ 	.byte	0x06
	.zero		1


	//   ....[82]....
        /*0648*/ 	.word	0x00004190
        /*064c*/ 	.word	0x000000ff
        /*0650*/ 	.word	0x00000130
        /*0654*/ 	.short	0x010a
        /*0656*/ 	.byte	0x05
	.zero		1


	//   ....[83]....
        /*0658*/ 	.word	0x000041e0
        /*065c*/ 	.word	0x000000ff
        /*0660*/ 	.word	0x00000000
        /*0664*/ 	.short	0x0101
        /*0666*/ 	.byte	0x06
	.zero		1


	//   ....[84]....
        /*0668*/ 	.word	0x000045f0
        /*066c*/ 	.word	0x00000000
        /*0670*/ 	.word	0x000000b0
        /*0674*/ 	.short	0x010a
        /*0676*/ 	.byte	0xff
	.zero		1


	//   ....[85]....
        /*0678*/ 	.word	0x000046b0
        /*067c*/ 	.word	0x00000000
        /*0680*/ 	.word	0x00000000
        /*0684*/ 	.short	0x0101
        /*0686*/ 	.byte	0xff
	.zero		1


	//   ....[86]....
        /*0688*/ 	.word	0x000049d0
        /*068c*/ 	.word	0x000000ff
        /*0690*/ 	.word	0x000000a8
        /*0694*/ 	.short	0x010a
        /*0696*/ 	.byte	0x04
	.zero		1


	//   ....[87]....
        /*0698*/ 	.word	0x00004bd0
        /*069c*/ 	.word	0x000000ff
        /*06a0*/ 	.word	0x00000080
        /*06a4*/ 	.short	0x010a
        /*06a6*/ 	.byte	0x04
	.zero		1


	//   ....[88]....
        /*06a8*/ 	.word	0x00004dc0
        /*06ac*/ 	.word	0x000000ff
        /*06b0*/ 	.word	0x00000060
        /*06b4*/ 	.short	0x010b
        /*06b6*/ 	.byte	0x04
	.zero		1


	//   ....[89]....
        /*06b8*/ 	.word	0x00004dd0
        /*06bc*/ 	.word	0x000000ff
        /*06c0*/ 	.word	0x00000000
        /*06c4*/ 	.short	0x0101
        /*06c6*/ 	.byte	0x07
	.zero		1


	//   ....[90]....
        /*06c8*/ 	.word	0x00004df0
        /*06cc*/ 	.word	0x000000ff
        /*06d0*/ 	.word	0x00000088
        /*06d4*/ 	.short	0x010a
        /*06d6*/ 	.byte	0x04
	.zero		1


	//   ....[91]....
        /*06d8*/ 	.word	0x00004fa0
        /*06dc*/ 	.word	0x000000ff
        /*06e0*/ 	.word	0x00000068
        /*06e4*/ 	.short	0x010b
        /*06e6*/ 	.byte	0x04
	.zero		1


	//   ....[92]....
        /*06e8*/ 	.word	0x00004fb0
        /*06ec*/ 	.word	0x000000ff
        /*06f0*/ 	.word	0x00000000
        /*06f4*/ 	.short	0x0101
        /*06f6*/ 	.byte	0x07
	.zero		1


	//   ....[93]....
        /*06f8*/ 	.word	0x00004fc0
        /*06fc*/ 	.word	0x000000ff
        /*0700*/ 	.word	0x00000090
        /*0704*/ 	.short	0x010a
        /*0706*/ 	.byte	0x04
	.zero		1


	//   ....[94]....
        /*0708*/ 	.word	0x000051f0
        /*070c*/ 	.word	0x000000ff
        /*0710*/ 	.word	0x00000070
        /*0714*/ 	.short	0x010b
        /*0716*/ 	.byte	0x04
	.zero		1


	//   ....[95]....
        /*0718*/ 	.word	0x00005260
        /*071c*/ 	.word	0x000000ff
        /*0720*/ 	.word	0x00000000
        /*0724*/ 	.short	0x0101
        /*0726*/ 	.byte	0x07
	.zero		1


	//   ....[96]....
        /*0728*/ 	.word	0x000052a0
        /*072c*/ 	.word	0x000000ff
        /*0730*/ 	.word	0x00000098
        /*0734*/ 	.short	0x010a
        /*0736*/ 	.byte	0x04
	.zero		1


	//   ....[97]....
        /*0738*/ 	.word	0x000054d0
        /*073c*/ 	.word	0x000000ff
        /*0740*/ 	.word	0x00000078
        /*0744*/ 	.short	0x010b
        /*0746*/ 	.byte	0x04
	.zero		1


	//   ....[98]....
        /*0748*/ 	.word	0x000054f0
        /*074c*/ 	.word	0x000000ff
        /*0750*/ 	.word	0x00000000
        /*0754*/ 	.short	0x0101
        /*0756*/ 	.byte	0x05
	.zero		1


	//   ....[99]....
        /*0758*/ 	.word	0x00005520
        /*075c*/ 	.word	0x000000ff
        /*0760*/ 	.word	0x00000080
        /*0764*/ 	.short	0x010a
        /*0766*/ 	.byte	0x04
	.zero		1


	//   ....[100]....
        /*0768*/ 	.word	0x00005540
        /*076c*/ 	.word	0x000000ff
        /*0770*/ 	.word	0x00000088
        /*0774*/ 	.short	0x010a
        /*0776*/ 	.byte	0x04
	.zero		1


	//   ....[101]....
        /*0778*/ 	.word	0x00005560
        /*077c*/ 	.word	0x000000ff
        /*0780*/ 	.word	0x00000090
        /*0784*/ 	.short	0x010a
        /*0786*/ 	.byte	0x04
	.zero		1


	//   ....[102]....
        /*0788*/ 	.word	0x000055a0
        /*078c*/ 	.word	0x00000000
        /*0790*/ 	.word	0x00000098
        /*0794*/ 	.short	0x010a
        /*0796*/ 	.byte	0xff
	.zero		1


	//   ....[103]....
        /*0798*/ 	.word	0x00005900
        /*079c*/ 	.word	0x00000000
        /*07a0*/ 	.word	0x000000b0
        /*07a4*/ 	.short	0x010a
        /*07a6*/ 	.byte	0xff
	.zero		1


	//   ....[104]....
        /*07a8*/ 	.word	0x00005a10
        /*07ac*/ 	.word	0x00000000
        /*07b0*/ 	.word	0x00000000
        /*07b4*/ 	.short	0x0101
        /*07b6*/ 	.byte	0xff
	.zero		1


	//   ....[105]....
        /*07b8*/ 	.word	0x00006410
        /*07bc*/ 	.word	0x000000ff
        /*07c0*/ 	.word	0x00000060
        /*07c4*/ 	.short	0x010a
        /*07c6*/ 	.byte	0x2c
	.zero		1


	//   ....[106]....
        /*07c8*/ 	.word	0x00006430
        /*07cc*/ 	.word	0x0000004e
        /*07d0*/ 	.word	0x000000d0
        /*07d4*/ 	.short	0x010a
        /*07d6*/ 	.byte	0xff
	.zero		1


	//   ....[107]....
        /*07d8*/ 	.word	0x00006540
        /*07dc*/ 	.word	0x000000ff
        /*07e0*/ 	.word	0x00000060
        /*07e4*/ 	.short	0x010a
        /*07e6*/ 	.byte	0x2c
	.zero		1


	//   ....[108]....
        /*07e8*/ 	.word	0x00006610
        /*07ec*/ 	.word	0x0000004e
        /*07f0*/ 	.word	0x000000d0
        /*07f4*/ 	.short	0x010a
        /*07f6*/ 	.byte	0xff
	.zero		1


	//   ....[109]....
        /*07f8*/ 	.word	0x00006dc0
        /*07fc*/ 	.word	0x00000000
        /*0800*/ 	.word	0x00000000
        /*0804*/ 	.short	0x0101
        /*0806*/ 	.byte	0xff
	.zero		1


	//   ....[110]....
        /*0808*/ 	.word	0x00006dd0
        /*080c*/ 	.word	0x00000003
        /*0810*/ 	.word	0x00000060
        /*0814*/ 	.short	0x010a
        /*0816*/ 	.byte	0xff
	.zero		1


	//   ....[111]....
        /*0818*/ 	.word	0x00006e90
        /*081c*/ 	.word	0x00000003
        /*0820*/ 	.word	0x00000060
        /*0824*/ 	.short	0x010a
        /*0826*/ 	.byte	0xff
	.zero		1


	//   ....[112]....
        /*0828*/ 	.word	0x00007680
        /*082c*/ 	.word	0x00000056
        /*0830*/ 	.word	0x00000000
        /*0834*/ 	.short	0x0101
        /*0836*/ 	.byte	0xff
	.zero		1


	//   ....[113]....
        /*0838*/ 	.word	0x000076a0
        /*083c*/ 	.word	0x00000057
        /*0840*/ 	.word	0x00000060
        /*0844*/ 	.short	0x010a
        /*0846*/ 	.byte	0xff
	.zero		1


	//   ....[114]....
        /*0848*/ 	.word	0x00007750
        /*084c*/ 	.word	0x00000057
        /*0850*/ 	.word	0x00000060
        /*0854*/ 	.short	0x010a
        /*0856*/ 	.byte	0xff
	.zero		1


	//   ....[115]....
        /*0858*/ 	.word	0x00007f40
        /*085c*/ 	.word	0x00000056
        /*0860*/ 	.word	0x00000000
        /*0864*/ 	.short	0x0101
        /*0866*/ 	.byte	0xff
	.zero		1


	//   ....[116]....
        /*0868*/ 	.word	0x00007f60
        /*086c*/ 	.word	0x0000005c
        /*0870*/ 	.word	0x00000060
        /*0874*/ 	.short	0x010a
        /*0876*/ 	.byte	0xff
	.zero		1


	//   ....[117]....
        /*0878*/ 	.word	0x00008010
        /*087c*/ 	.word	0x0000005c
        /*0880*/ 	.word	0x00000060
        /*0884*/ 	.short	0x010a
        /*0886*/ 	.byte	0xff
	.zero		1


	//   ....[118]....
        /*0888*/ 	.word	0x000082c0
        /*088c*/ 	.word	0x0000004e
        /*0890*/ 	.word	0x00000000
        /*0894*/ 	.short	0x0101
        /*0896*/ 	.byte	0xff
	.zero		1


	//   ....[119]....
        /*0898*/ 	.word	0x00008850
        /*089c*/ 	.word	0x00000002
        /*08a0*/ 	.word	0x00000000
        /*08a4*/ 	.short	0x0101
        /*08a6*/ 	.byte	0xff
	.zero		1


	//   ....[120]....
        /*08a8*/ 	.word	0x00008ae0
        /*08ac*/ 	.word	0x000000ff
        /*08b0*/ 	.word	0x00000000
        /*08b4*/ 	.short	0x0101
        /*08b6*/ 	.byte	0x04
	.zero		1


	//   ....[121]....
        /*08b8*/ 	.word	0x00008b00
        /*08bc*/ 	.word	0x00000003
        /*08c0*/ 	.word	0x00000120
        /*08c4*/ 	.short	0x010a
        /*08c6*/ 	.byte	0xff
	.zero		1


	//   ....[122]....
        /*08c8*/ 	.word	0x00008b60
        /*08cc*/ 	.word	0x00000002
        /*08d0*/ 	.word	0x00000030
        /*08d4*/ 	.short	0x010a
        /*08d6*/ 	.byte	0xff
	.zero		1


	//   ....[123]....
        /*08d8*/ 	.word	0x00008bc0
        /*08dc*/ 	.word	0x00000002
        /*08e0*/ 	.word	0x00000030
        /*08e4*/ 	.short	0x010a
        /*08e6*/ 	.byte	0xff
	.zero		1


	//   ....[124]....
        /*08e8*/ 	.word	0x00008c10
        /*08ec*/ 	.word	0x00000002
        /*08f0*/ 	.word	0x000000b0
        /*08f4*/ 	.short	0x010a
        /*08f6*/ 	.byte	0xff
	.zero		1


	//   ....[125]....
        /*08f8*/ 	.word	0x00008c70
        /*08fc*/ 	.word	0x00000000
        /*0900*/ 	.word	0x00000000
        /*0904*/ 	.short	0x010a
        /*0906*/ 	.byte	0xff
	.zero		1


	//   ....[126]....
        /*0908*/ 	.word	0x00008cd0
        /*090c*/ 	.word	0x00000000
        /*0910*/ 	.word	0x00000000
        /*0914*/ 	.short	0x010a
        /*0916*/ 	.byte	0xff
	.zero		1


	//   ....[127]....
        /*0918*/ 	.word	0x00008d30
        /*091c*/ 	.word	0x00000000
        /*0920*/ 	.word	0x00000000
        /*0924*/ 	.short	0x010a
        /*0926*/ 	.byte	0xff
	.zero		1


	//   ....[128]....
        /*0928*/ 	.word	0x00008d90
        /*092c*/ 	.word	0x00000000
        /*0930*/ 	.word	0x00000000
        /*0934*/ 	.short	0x010a
        /*0936*/ 	.byte	0xff
	.zero		1


	//   ....[129]....
        /*0938*/ 	.word	0x00008df0
        /*093c*/ 	.word	0x00000000
        /*0940*/ 	.word	0x00000000
        /*0944*/ 	.short	0x010a
        /*0946*/ 	.byte	0xff
	.zero		1


	//   ....[130]....
        /*0948*/ 	.word	0x00008e40
        /*094c*/ 	.word	0x00000000
        /*0950*/ 	.word	0x00000110
        /*0954*/ 	.short	0x010a
        /*0956*/ 	.byte	0xff
	.zero		1


	//   ....[131]....
        /*0958*/ 	.word	0x00008ea0
        /*095c*/ 	.word	0x00000000
        /*0960*/ 	.word	0x000000c0
        /*0964*/ 	.short	0x010a
        /*0966*/ 	.byte	0xff
	.zero		1


	//   ....[132]....
        /*0968*/ 	.word	0x00008ef0
        /*096c*/ 	.word	0x00000000
        /*0970*/ 	.word	0x000000b0
        /*0974*/ 	.short	0x010a
        /*0976*/ 	.byte	0xff
	.zero		1


	//   ....[133]....
        /*0978*/ 	.word	0x00008f50
        /*097c*/ 	.word	0x00000000
        /*0980*/ 	.word	0x000000c0
        /*0984*/ 	.short	0x010a
        /*0986*/ 	.byte	0xff
	.zero		1


	//   ....[134]....
        /*0988*/ 	.word	0x00008fb0
        /*098c*/ 	.word	0x00000004
        /*0990*/ 	.word	0x00000008
        /*0994*/ 	.short	0x010a
        /*0996*/ 	.byte	0xff
	.zero		1


	//   ....[135]....
        /*0998*/ 	.word	0x00009090
        /*099c*/ 	.word	0x00000002
        /*09a0*/ 	.word	0x00000008
        /*09a4*/ 	.short	0x010a
        /*09a6*/ 	.byte	0xff
	.zero		1


	//   ....[136]....
        /*09a8*/ 	.word	0x000090e0
        /*09ac*/ 	.word	0x00000000
        /*09b0*/ 	.word	0x000000b0
        /*09b4*/ 	.short	0x010a
        /*09b6*/ 	.byte	0xff
	.zero		1


	//   ....[137]....
        /*09b8*/ 	.word	0x00009140
        /*09bc*/ 	.word	0x00000000
        /*09c0*/ 	.word	0x000000f0
        /*09c4*/ 	.short	0x010a
        /*09c6*/ 	.byte	0xff
	.zero		1


	//   ....[138]....
        /*09c8*/ 	.word	0x000091a0
        /*09cc*/ 	.word	0x00000000
        /*09d0*/ 	.word	0x00000000
        /*09d4*/ 	.short	0x010a
        /*09d6*/ 	.byte	0xff
	.zero		1


	//   ....[139]....
        /*09d8*/ 	.word	0x00009200
        /*09dc*/ 	.word	0x00000000
        /*09e0*/ 	.word	0x00000000
        /*09e4*/ 	.short	0x010a
        /*09e6*/ 	.byte	0xff
	.zero		1


	//   ....[140]....
        /*09e8*/ 	.word	0x00009260
        /*09ec*/ 	.word	0x00000000
        /*09f0*/ 	.word	0x00000000
        /*09f4*/ 	.short	0x010a
        /*09f6*/ 	.byte	0xff
	.zero		1


	//   ....[141]....
        /*09f8*/ 	.word	0x000092c0
        /*09fc*/ 	.word	0x00000000
        /*0a00*/ 	.word	0x00000000
        /*0a04*/ 	.short	0x010a
        /*0a06*/ 	.byte	0xff
	.zero		1


	//   ....[142]....
        /*0a08*/ 	.word	0x00009320
        /*0a0c*/ 	.word	0x00000000
        /*0a10*/ 	.word	0x00000130
        /*0a14*/ 	.short	0x010a
        /*0a16*/ 	.byte	0xff
	.zero		1


	//   ....[143]....
        /*0a18*/ 	.word	0x00009370
        /*0a1c*/ 	.word	0x00000000
        /*0a20*/ 	.word	0x000000b0
        /*0a24*/ 	.short	0x010a
        /*0a26*/ 	.byte	0xff
	.zero		1


	//   ....[144]....
        /*0a28*/ 	.word	0x000093d0
        /*0a2c*/ 	.word	0x00000000
        /*0a30*/ 	.word	0x000000a8
        /*0a34*/ 	.short	0x010a
        /*0a36*/ 	.byte	0xff
	.zero		1


	//   ....[145]....
        /*0a38*/ 	.word	0x00009430
        /*0a3c*/ 	.word	0x00000003
        /*0a40*/ 	.word	0x00000080
        /*0a44*/ 	.short	0x010a
        /*0a46*/ 	.byte	0xff
	.zero		1


	//   ....[146]....
        /*0a48*/ 	.word	0x00009490
        /*0a4c*/ 	.word	0x00000003
        /*0a50*/ 	.word	0x00000088
        /*0a54*/ 	.short	0x010a
        /*0a56*/ 	.byte	0xff
	.zero		1


	//   ....[147]....
        /*0a58*/ 	.word	0x000094f0
        /*0a5c*/ 	.word	0x00000003
        /*0a60*/ 	.word	0x00000090
        /*0a64*/ 	.short	0x010a
        /*0a66*/ 	.byte	0xff
	.zero		1


	//   ....[148]....
        /*0a68*/ 	.word	0x00009550
        /*0a6c*/ 	.word	0x00000003
        /*0a70*/ 	.word	0x00000098
        /*0a74*/ 	.short	0x010a
        /*0a76*/ 	.byte	0xff
	.zero		1


	//   ....[149]....
        /*0a78*/ 	.word	0x000095b0
        /*0a7c*/ 	.word	0x00000000
        /*0a80*/ 	.word	0x00000080
        /*0a84*/ 	.short	0x010a
        /*0a86*/ 	.byte	0xff
	.zero		1


	//   ....[150]....
        /*0a88*/ 	.word	0x00009610
        /*0a8c*/ 	.word	0x00000000
        /*0a90*/ 	.word	0x00000088
        /*0a94*/ 	.short	0x010a
        /*0a96*/ 	.byte	0xff
	.zero		1


	//   ....[151]....
        /*0a98*/ 	.word	0x00009670
        /*0a9c*/ 	.word	0x00000000
        /*0aa0*/ 	.word	0x00000090
        /*0aa4*/ 	.short	0x010a
        /*0aa6*/ 	.byte	0xff
	.zero		1


	//   ....[152]....
        /*0aa8*/ 	.word	0x000096c0
        /*0aac*/ 	.word	0x00000000
        /*0ab0*/ 	.word	0x000000b0
        /*0ab4*/ 	.short	0x010a
        /*0ab6*/ 	.byte	0xff
	.zero		1


	//   ....[153]....
        /*0ab8*/ 	.word	0x00009720
        /*0abc*/ 	.word	0x00000000
        /*0ac0*/ 	.word	0x00000060
        /*0ac4*/ 	.short	0x010a
        /*0ac6*/ 	.byte	0xff
	.zero		1


	//   ....[154]....
        /*0ac8*/ 	.word	0x00009770
        /*0acc*/ 	.word	0x0000004e
        /*0ad0*/ 	.word	0x000000d0
        /*0ad4*/ 	.short	0x010a
        /*0ad6*/ 	.byte	0xff
	.zero		1


	//   ....[155]....
        /*0ad8*/ 	.word	0x000097c0
        /*0adc*/ 	.word	0x00000003
        /*0ae0*/ 	.word	0x00000060
        /*0ae4*/ 	.short	0x010a
        /*0ae6*/ 	.byte	0xff
	.zero		1


	//   ....[156]....
        /*0ae8*/ 	.word	0x00009810
        /*0aec*/ 	.word	0x00000057
        /*0af0*/ 	.word	0x00000060
        /*0af4*/ 	.short	0x010a
        /*0af6*/ 	.byte	0xff
	.zero		1


	//   ....[157]....
        /*0af8*/ 	.word	0x00009860
        /*0afc*/ 	.word	0x0000005c
        /*0b00*/ 	.word	0x00000060
        /*0b04*/ 	.short	0x010a
        /*0b06*/ 	.byte	0xff
	.zero		1


	//----- nvinfo : EIATTR_NUM_MBARRIERS
	.align		4
.L_47:
        /*0b08*/ 	.byte	0x03, 0x38
        /*0b0a*/ 	.short	0x0027


	//----- nvinfo : EIATTR_EXIT_INSTR_OFFSETS
	.align		4
        /*0b0c*/ 	.byte	0x04, 0x1c
        /*0b0e*/ 	.short	(.L_49 - .L_48)


	//   ....[0]....
.L_48:
        /*0b10*/ 	.word	0x00002b40


	//   ....[1]....
        /*0b14*/ 	.word	0x00003040


	//   ....[2]....
        /*0b18*/ 	.word	0x000030a0


	//   ....[3]....
        /*0b1c*/ 	.word	0x00004410


	//   ....[4]....
        /*0b20*/ 	.word	0x000055d0


	//   ....[5]....
        /*0b24*/ 	.word	0x00005610


	//   ....[6]....
        /*0b28*/ 	.word	0x000089e0


	//   ....[7]....
        /*0b2c*/ 	.word	0x00008a50


	//   ....[8]....
        /*0b30*/ 	.word	0x00008a80


	//   ....[9]....
        /*0b34*/ 	.word	0x00008af0


	//----- nvinfo : EIATTR_MAX_THREADS
	.align		4
.L_49:
        /*0b38*/ 	.byte	0x04, 0x05
        /*0b3a*/ 	.short	(.L_51 - .L_50)
.L_50:
        /*0b3c*/ 	.word	0x00000100
        /*0b40*/ 	.word	0x00000001
        /*0b44*/ 	.word	0x00000001


	//----- nvinfo : EIATTR_CRS_STACK_SIZE
	.align		4
.L_51:
        /*0b48*/ 	.byte	0x04, 0x1e
        /*0b4a*/ 	.short	(.L_53 - .L_52)
.L_52:
        /*0b4c*/ 	.word	0x00000000


	//----- nvinfo : EIATTR_CBANK_PARAM_SIZE
	.align		4
.L_53:
        /*0b50*/ 	.byte	0x03, 0x19
        /*0b52*/ 	.short	0x0800


	//----- nvinfo : EIATTR_PARAM_CBANK
	.align		4
        /*0b54*/ 	.byte	0x04, 0x0a
        /*0b56*/ 	.short	(.L_55 - .L_54)
	.align		4
.L_54:
        /*0b58*/ 	.word	index@(.nv.constant0._ZN7cutlass13device_kernelINS_4gemm6kernel13GemmUniversalIN4cute5tupleIJiiiiEEENS1_10collective13CollectiveMmaINS1_35MainloopSm100TmaUmmaWarpSpecializedILi6ELi2ELi4ENS5_IJNS4_1CILi2EEENSA_ILi4EEENSA_ILi1EEEEEEEENS5_IJNSA_ILi128EEESG_NSA_ILi64EEEEEENS_6half_tENS5_IJSD_llEEESJ_NS5_IJlSD_lEEENS4_8TiledMMAINS4_8MMA_AtomIJNS4_26SM100_MMA_F16BF16_2x1SM_SSISJ_SJ_fLi128ELi128ELNS4_4UMMA5MajorE1ELSQ_0ELNSP_7ScaleInE0ELSR_0EEEEEENS4_6LayoutINS5_IJSD_SD_SD_EEENS5_IJNSA_ILi0EEESW_SW_EEEEENS5_IJNS4_10UnderscoreESZ_SZ_EEEEENS4_28SM100_TMA_2SM_LOAD_MULTICASTENS4_14ComposedLayoutINS4_7SwizzleILi3ELi4ELi3EEENS4_18smem_ptr_flag_bitsILi16EEENSU_INS5_IJSH_NSA_ILi8EEEEEENS5_IJSD_SH_EEEEEEEvNS4_8identityENS4_18SM100_TMA_2SM_LOADENS13_IS15_S17_NSU_INS5_IJS18_SH_EEENS5_IJSH_SD_EEEEEEEvS1D_EENS_8epilogue10collective18CollectiveEpilogueINS1K_23Sm100TmaWarpSpecializedILi4ELi2ELi16ELb1ELb0EEEJNS5_IJSH_SG_SH_EEENS5_IJNSU_ISH_SD_EENSU_INS5_IJNSA_ILi16EEESB_EEES1A_EEEEESJ_SL_SJ_SL_NS1K_6fusion15FusionCallbacksIS1O_NS1V_17LinearCombinationISJ_fSJ_fLNS_15FloatRoundStyleE2EEES1P_S1U_JEEENS4_5SM1004TMEM4LOAD26SM100_TMEM_LOAD_32dp32b16xENS4_13SM90_TMA_LOADENS13_INS14_ILi1ELi4ELi3EEES17_NSU_INS5_IJS18_S1R_EEENS5_IJS1R_SD_EEEEEEENS4_39AutoVectorizingCopyWithAssumedAlignmentILi128EEENS4_14SM90_TMA_STOREES2A_S2C_S2C_EEEvvEEEEvNT_6ParamsE)
        /*0b5c*/ 	.short	0x0380
        /*0b5e*/ 	.short	0x0800


	//----- nvinfo : EIATTR_SW_WAR
	.align		4
.L_55:
        /*0b60*/ 	.byte	0x04, 0x36
        /*0b62*/ 	.short	(.L_57 - .L_56)
.L_56:
        /*0b64*/ 	.word	0x00000008
.L_57:


//--------------------- .nv.callgraph             --------------------------
	.section	.nv.callgraph,"",@"SHT_CUDA_CALLGRAPH"
	.align	4
	.sectionentsize	8
	.align		4
        /*0000*/ 	.word	0x00000000
	.align		4
        /*0004*/ 	.word	0xffffffff
	.align		4
        /*0008*/ 	.word	index@(_ZN7cutlass13device_kernelINS_4gemm6kernel13GemmUniversalIN4cute5tupleIJiiiiEEENS1_10collective13CollectiveMmaINS1_35MainloopSm100TmaUmmaWarpSpecializedILi6ELi2ELi4ENS5_IJNS4_1CILi2EEENSA_ILi4EEENSA_ILi1EEEEEEEENS5_IJNSA_ILi128EEESG_NSA_ILi64EEEEEENS_6half_tENS5_IJSD_llEEESJ_NS5_IJlSD_lEEENS4_8TiledMMAINS4_8MMA_AtomIJNS4_26SM100_MMA_F16BF16_2x1SM_SSISJ_SJ_fLi128ELi128ELNS4_4UMMA5MajorE1ELSQ_0ELNSP_7ScaleInE0ELSR_0EEEEEENS4_6LayoutINS5_IJSD_SD_SD_EEENS5_IJNSA_ILi0EEESW_SW_EEEEENS5_IJNS4_10UnderscoreESZ_SZ_EEEEENS4_28SM100_TMA_2SM_LOAD_MULTICASTENS4_14ComposedLayoutINS4_7SwizzleILi3ELi4ELi3EEENS4_18smem_ptr_flag_bitsILi16EEENSU_INS5_IJSH_NSA_ILi8EEEEEENS5_IJSD_SH_EEEEEEEvNS4_8identityENS4_18SM100_TMA_2SM_LOADENS13_IS15_S17_NSU_INS5_IJS18_SH_EEENS5_IJSH_SD_EEEEEEEvS1D_EENS_8epilogue10collective18CollectiveEpilogueINS1K_23Sm100TmaWarpSpecializedILi4ELi2ELi16ELb1ELb0EEEJNS5_IJSH_SG_SH_EEENS5_IJNSU_ISH_SD_EENSU_INS5_IJNSA_ILi16EEESB_EEES1A_EEEEESJ_SL_SJ_SL_NS1K_6fusion15FusionCallbacksIS1O_NS1V_17LinearCombinationISJ_fSJ_fLNS_15FloatRoundStyleE2EEES1P_S1U_JEEENS4_5SM1004TMEM4LOAD26SM100_TMEM_LOAD_32dp32b16xENS4_13SM90_TMA_LOADENS13_INS14_ILi1ELi4ELi3EEES17_NSU_INS5_IJS18_S1R_EEENS5_IJS1R_SD_EEEEEEENS4_39AutoVectorizingCopyWithAssumedAlignmentILi128EEENS4_14SM90_TMA_STOREES2A_S2C_S2C_EEEvvEEEEvNT_6ParamsE)
	.align		4
        /*000c*/ 	.word	index@(__assertfail)
	.align		4
        /*0010*/ 	.word	0x00000000
	.align		4
        /*0014*/ 	.word	0xfffffffe
	.align		4
        /*0018*/ 	.word	0x00000000
	.align		4
        /*001c*/ 	.word	0xfffffffd
	.align		4
        /*0020*/ 	.word	0x00000000
	.align		4
        /*0024*/ 	.word	0xfffffffc


//--------------------- .nv.constant4             --------------------------
	.section	.nv.constant4,"a",@progbits
	.align	8
	.align		8
.nv.constant4:
        /*0000*/ 	.dword	__assertfail
	.align		8
        /*0008*/ 	.dword	__unnamed_1
	.align		8
        /*0010*/ 	.dword	__unnamed_2
	.align		8
        /*0018*/ 	.dword	_ZN40_INTERNAL_907e3ce2_4_k_cu_82a35b90_390704cuda3std3__45__cpo5beginE
	.align		8
        /*0020*/ 	.dword	_ZN40_INTERNAL_907e3ce2_4_k_cu_82a35b90_390704cuda3std3__45__cpo3endE
	.align		8
        /*0028*/ 	.dword	_ZN40_INTERNAL_907e3ce2_4_k_cu_82a35b90_390704cuda3std3__45__cpo6cbeginE
	.align		8
        /*0030*/ 	.dword	_ZN40_INTERNAL_907e3ce2_4_k_cu_82a35b90_390704cuda3std3__45__cpo4cendE
	.align		8
        /*0038*/ 	.dword	_ZN40_INTERNAL_907e3ce2_4_k_cu_82a35b90_390704cuda3std3__442_GLOBAL__N__907e3ce2_4_k_cu_82a35b90_390706ignoreE
	.align		8
        /*0040*/ 	.dword	_ZN40_INTERNAL_907e3ce2_4_k_cu_82a35b90_390704cuda3std3__419piecewise_constructE
	.align		8
        /*0048*/ 	.dword	_ZN40_INTERNAL_907e3ce2_4_k_cu_82a35b90_390704cuda3std3__48in_placeE
	.align		8
        /*0050*/ 	.dword	_ZN40_INTERNAL_907e3ce2_4_k_cu_82a35b90_390704cuda3std6ranges3__45__cpo4swapE
	.align		8
        /*0058*/ 	.dword	_ZN40_INTERNAL_907e3ce2_4_k_cu_82a35b90_390704cuda3std6ranges3__45__cpo9iter_moveE
	.align		8
        /*0060*/ 	.dword	_ZN40_INTERNAL_907e3ce2_4_k_cu_82a35b90_390704cute7productE
	.align		8
        /*0068*/ 	.dword	_ZN40_INTERNAL_907e3ce2_4_k_cu_82a35b90_390704cute1_E
	.align		8
        /*0070*/ 	.dword	$str$25
	.align		8
        /*0078*/ 	.dword	$str$26
	.align		8
        /*0080*/ 	.dword	$str$27
	.align		8
        /*0088*/ 	.dword	$str$28


//--------------------- .text._ZN7cutlass13device_kernelINS_4gemm6kernel13GemmUniversalIN4cute5tupleIJiiiiEEENS1_10collective13CollectiveMmaINS1_35MainloopSm100TmaUmmaWarpSpecializedILi6ELi2ELi4ENS5_IJNS4_1CILi2EEENSA_ILi4EEENSA_ILi1EEEEEEEENS5_IJNSA_ILi128EEESG_NSA_ILi64EEEEEENS_6half_tENS5_IJSD_llEEESJ_NS5_IJlSD_lEEENS4_8TiledMMAINS4_8MMA_AtomIJNS4_26SM100_MMA_F16BF16_2x1SM_SSISJ_SJ_fLi128ELi128ELNS4_4UMMA5MajorE1ELSQ_0ELNSP_7ScaleInE0ELSR_0EEEEEENS4_6LayoutINS5_IJSD_SD_SD_EEENS5_IJNSA_ILi0EEESW_SW_EEEEENS5_IJNS4_10UnderscoreESZ_SZ_EEEEENS4_28SM100_TMA_2SM_LOAD_MULTICASTENS4_14ComposedLayoutINS4_7SwizzleILi3ELi4ELi3EEENS4_18smem_ptr_flag_bitsILi16EEENSU_INS5_IJSH_NSA_ILi8EEEEEENS5_IJSD_SH_EEEEEEEvNS4_8identityENS4_18SM100_TMA_2SM_LOADENS13_IS15_S17_NSU_INS5_IJS18_SH_EEENS5_IJSH_SD_EEEEEEEvS1D_EENS_8epilogue10collective18CollectiveEpilogueINS1K_23Sm100TmaWarpSpecializedILi4ELi2ELi16ELb1ELb0EEEJNS5_IJSH_SG_SH_EEENS5_IJNSU_ISH_SD_EENSU_INS5_IJNSA_ILi16EEESB_EEES1A_EEEEESJ_SL_SJ_SL_NS1K_6fusion15FusionCallbacksIS1O_NS1V_17LinearCombinationISJ_fSJ_fLNS_15FloatRoundStyleE2EEES1P_S1U_JEEENS4_5SM1004TMEM4LOAD26SM100_TMEM_LOAD_32dp32b16xENS4_13SM90_TMA_LOADENS13_INS14_ILi1ELi4ELi3EEES17_NSU_INS5_IJS18_S1R_EEENS5_IJS1R_SD_EEEEEEENS4_39AutoVectorizingCopyWithAssumedAlignmentILi128EEENS4_14SM90_TMA_STOREES2A_S2C_S2C_EEEvvEEEEvNT_6ParamsE --------------------------
	.section	.text._ZN7cutlass13device_kernelINS_4gemm6kernel13GemmUniversalIN4cute5tupleIJiiiiEEENS1_10collective13CollectiveMmaINS1_35MainloopSm100TmaUmmaWarpSpecializedILi6ELi2ELi4ENS5_IJNS4_1CILi2EEENSA_ILi4EEENSA_ILi1EEEEEEEENS5_IJNSA_ILi128EEESG_NSA_ILi64EEEEEENS_6half_tENS5_IJSD_llEEESJ_NS5_IJlSD_lEEENS4_8TiledMMAINS4_8MMA_AtomIJNS4_26SM100_MMA_F16BF16_2x1SM_SSISJ_SJ_fLi128ELi128ELNS4_4UMMA5MajorE1ELSQ_0ELNSP_7ScaleInE0ELSR_0EEEEEENS4_6LayoutINS5_IJSD_SD_SD_EEENS5_IJNSA_ILi0EEESW_SW_EEEEENS5_IJNS4_10UnderscoreESZ_SZ_EEEEENS4_28SM100_TMA_2SM_LOAD_MULTICASTENS4_14ComposedLayoutINS4_7SwizzleILi3ELi4ELi3EEENS4_18smem_ptr_flag_bitsILi16EEENSU_INS5_IJSH_NSA_ILi8EEEEEENS5_IJSD_SH_EEEEEEEvNS4_8identityENS4_18SM100_TMA_2SM_LOADENS13_IS15_S17_NSU_INS5_IJS18_SH_EEENS5_IJSH_SD_EEEEEEEvS1D_EENS_8epilogue10collective18CollectiveEpilogueINS1K_23Sm100TmaWarpSpecializedILi4ELi2ELi16ELb1ELb0EEEJNS5_IJSH_SG_SH_EEENS5_IJNSU_ISH_SD_EENSU_INS5_IJNSA_ILi16EEESB_EEES1A_EEEEESJ_SL_SJ_SL_NS1K_6fusion15FusionCallbacksIS1O_NS1V_17LinearCombinationISJ_fSJ_fLNS_15FloatRoundStyleE2EEES1P_S1U_JEEENS4_5SM1004TMEM4LOAD26SM100_TMEM_LOAD_32dp32b16xENS4_13SM90_TMA_LOADENS13_INS14_ILi1ELi4ELi3EEES17_NSU_INS5_IJS18_S1R_EEENS5_IJS1R_SD_EEEEEEENS4_39AutoVectorizingCopyWithAssumedAlignmentILi128EEENS4_14SM90_TMA_STOREES2A_S2C_S2C_EEEvvEEEEvNT_6ParamsE,"ax",@progbits
	.align	128
.text._ZN7cutlass13device_kernelINS_4gemm6kernel13GemmUniversalIN4cute5tupleIJiiiiEEENS1_10collective13CollectiveMmaINS1_35MainloopSm100TmaUmmaWarpSpecializedILi6ELi2ELi4ENS5_IJNS4_1CILi2EEENSA_ILi4EEENSA_ILi1EEEEEEEENS5_IJNSA_ILi128EEESG_NSA_ILi64EEEEEENS_6half_tENS5_IJSD_llEEESJ_NS5_IJlSD_lEEENS4_8TiledMMAINS4_8MMA_AtomIJNS4_26SM100_MMA_F16BF16_2x1SM_SSISJ_SJ_fLi128ELi128ELNS4_4UMMA5MajorE1ELSQ_0ELNSP_7ScaleInE0ELSR_0EEEEEENS4_6LayoutINS5_IJSD_SD_SD_EEENS5_IJNSA_ILi0EEESW_SW_EEEEENS5_IJNS4_10UnderscoreESZ_SZ_EEEEENS4_28SM100_TMA_2SM_LOAD_MULTICASTENS4_14ComposedLayoutINS4_7SwizzleILi3ELi4ELi3EEENS4_18smem_ptr_flag_bitsILi16EEENSU_INS5_IJSH_NSA_ILi8EEEEEENS5_IJSD_SH_EEEEEEEvNS4_8identityENS4_18SM100_TMA_2SM_LOADENS13_IS15_S17_NSU_INS5_IJS18_SH_EEENS5_IJSH_SD_EEEEEEEvS1D_EENS_8epilogue10collective18CollectiveEpilogueINS1K_23Sm100TmaWarpSpecializedILi4ELi2ELi16ELb1ELb0EEEJNS5_IJSH_SG_SH_EEENS5_IJNSU_ISH_SD_EENSU_INS5_IJNSA_ILi16EEESB_EEES1A_EEEEESJ_SL_SJ_SL_NS1K_6fusion15FusionCallbacksIS1O_NS1V_17LinearCombinationISJ_fSJ_fLNS_15FloatRoundStyleE2EEES1P_S1U_JEEENS4_5SM1004TMEM4LOAD26SM100_TMEM_LOAD_32dp32b16xENS4_13SM90_TMA_LOADENS13_INS14_ILi1ELi4ELi3EEES17_NSU_INS5_IJS18_S1R_EEENS5_IJS1R_SD_EEEEEEENS4_39AutoVectorizingCopyWithAssumedAlignmentILi128EEENS4_14SM90_TMA_STOREES2A_S2C_S2C_EEEvvEEEEvNT_6ParamsE:
        .type           _ZN7cutlass13device_kernelINS_4gemm6kernel13GemmUniversalIN4cute5tupleIJiiiiEEENS1_10collective13CollectiveMmaINS1_35MainloopSm100TmaUmmaWarpSpecializedILi6ELi2ELi4ENS5_IJNS4_1CILi2EEENSA_ILi4EEENSA_ILi1EEEEEEEENS5_IJNSA_ILi128EEESG_NSA_ILi64EEEEEENS_6half_tENS5_IJSD_llEEESJ_NS5_IJlSD_lEEENS4_8TiledMMAINS4_8MMA_AtomIJNS4_26SM100_MMA_F16BF16_2x1SM_SSISJ_SJ_fLi128ELi128ELNS4_4UMMA5MajorE1ELSQ_0ELNSP_7ScaleInE0ELSR_0EEEEEENS4_6LayoutINS5_IJSD_SD_SD_EEENS5_IJNSA_ILi0EEESW_SW_EEEEENS5_IJNS4_10UnderscoreESZ_SZ_EEEEENS4_28SM100_TMA_2SM_LOAD_MULTICASTENS4_14ComposedLayoutINS4_7SwizzleILi3ELi4ELi3EEENS4_18smem_ptr_flag_bitsILi16EEENSU_INS5_IJSH_NSA_ILi8EEEEEENS5_IJSD_SH_EEEEEEEvNS4_8identityENS4_18SM100_TMA_2SM_LOADENS13_IS15_S17_NSU_INS5_IJS18_SH_EEENS5_IJSH_SD_EEEEEEEvS1D_EENS_8epilogue10collective18CollectiveEpilogueINS1K_23Sm100TmaWarpSpecializedILi4ELi2ELi16ELb1ELb0EEEJNS5_IJSH_SG_SH_EEENS5_IJNSU_ISH_SD_EENSU_INS5_IJNSA_ILi16EEESB_EEES1A_EEEEESJ_SL_SJ_SL_NS1K_6fusion15FusionCallbacksIS1O_NS1V_17LinearCombinationISJ_fSJ_fLNS_15FloatRoundStyleE2EEES1P_S1U_JEEENS4_5SM1004TMEM4LOAD26SM100_TMEM_LOAD_32dp32b16xENS4_13SM90_TMA_LOADENS13_INS14_ILi1ELi4ELi3EEES17_NSU_INS5_IJS18_S1R_EEENS5_IJS1R_SD_EEEEEEENS4_39AutoVectorizingCopyWithAssumedAlignmentILi128EEENS4_14SM90_TMA_STOREES2A_S2C_S2C_EEEvvEEEEvNT_6ParamsE,@function
        .size           _ZN7cutlass13device_kernelINS_4gemm6kernel13GemmUniversalIN4cute5tupleIJiiiiEEENS1_10collective13CollectiveMmaINS1_35MainloopSm100TmaUmmaWarpSpecializedILi6ELi2ELi4ENS5_IJNS4_1CILi2EEENSA_ILi4EEENSA_ILi1EEEEEEEENS5_IJNSA_ILi128EEESG_NSA_ILi64EEEEEENS_6half_tENS5_IJSD_llEEESJ_NS5_IJlSD_lEEENS4_8TiledMMAINS4_8MMA_AtomIJNS4_26SM100_MMA_F16BF16_2x1SM_SSISJ_SJ_fLi128ELi128ELNS4_4UMMA5MajorE1ELSQ_0ELNSP_7ScaleInE0ELSR_0EEEEEENS4_6LayoutINS5_IJSD_SD_SD_EEENS5_IJNSA_ILi0EEESW_SW_EEEEENS5_IJNS4_10UnderscoreESZ_SZ_EEEEENS4_28SM100_TMA_2SM_LOAD_MULTICASTENS4_14ComposedLayoutINS4_7SwizzleILi3ELi4ELi3EEENS4_18smem_ptr_flag_bitsILi16EEENSU_INS5_IJSH_NSA_ILi8EEEEEENS5_IJSD_SH_EEEEEEEvNS4_8identityENS4_18SM100_TMA_2SM_LOADENS13_IS15_S17_NSU_INS5_IJS18_SH_EEENS5_IJSH_SD_EEEEEEEvS1D_EENS_8epilogue10collective18CollectiveEpilogueINS1K_23Sm100TmaWarpSpecializedILi4ELi2ELi16ELb1ELb0EEEJNS5_IJSH_SG_SH_EEENS5_IJNSU_ISH_SD_EENSU_INS5_IJNSA_ILi16EEESB_EEES1A_EEEEESJ_SL_SJ_SL_NS1K_6fusion15FusionCallbacksIS1O_NS1V_17LinearCombinationISJ_fSJ_fLNS_15FloatRoundStyleE2EEES1P_S1U_JEEENS4_5SM1004TMEM4LOAD26SM100_TMEM_LOAD_32dp32b16xENS4_13SM90_TMA_LOADENS13_INS14_ILi1ELi4ELi3EEES17_NSU_INS5_IJS18_S1R_EEENS5_IJS1R_SD_EEEEEEENS4_39AutoVectorizingCopyWithAssumedAlignmentILi128EEENS4_14SM90_TMA_STOREES2A_S2C_S2C_EEEvvEEEEvNT_6ParamsE,(.L_x_203 - _ZN7cutlass13device_kernelINS_4gemm6kernel13GemmUniversalIN4cute5tupleIJiiiiEEENS1_10collective13CollectiveMmaINS1_35MainloopSm100TmaUmmaWarpSpecializedILi6ELi2ELi4ENS5_IJNS4_1CILi2EEENSA_ILi4EEENSA_ILi1EEEEEEEENS5_IJNSA_ILi128EEESG_NSA_ILi64EEEEEENS_6half_tENS5_IJSD_llEEESJ_NS5_IJlSD_lEEENS4_8TiledMMAINS4_8MMA_AtomIJNS4_26SM100_MMA_F16BF16_2x1SM_SSISJ_SJ_fLi128ELi128ELNS4_4UMMA5MajorE1ELSQ_0ELNSP_7ScaleInE0ELSR_0EEEEEENS4_6LayoutINS5_IJSD_SD_SD_EEENS5_IJNSA_ILi0EEESW_SW_EEEEENS5_IJNS4_10UnderscoreESZ_SZ_EEEEENS4_28SM100_TMA_2SM_LOAD_MULTICASTENS4_14ComposedLayoutINS4_7SwizzleILi3ELi4ELi3EEENS4_18smem_ptr_flag_bitsILi16EEENSU_INS5_IJSH_NSA_ILi8EEEEEENS5_IJSD_SH_EEEEEEEvNS4_8identityENS4_18SM100_TMA_2SM_LOADENS13_IS15_S17_NSU_INS5_IJS18_SH_EEENS5_IJSH_SD_EEEEEEEvS1D_EENS_8epilogue10collective18CollectiveEpilogueINS1K_23Sm100TmaWarpSpecializedILi4ELi2ELi16ELb1ELb0EEEJNS5_IJSH_SG_SH_EEENS5_IJNSU_ISH_SD_EENSU_INS5_IJNSA_ILi16EEESB_EEES1A_EEEEESJ_SL_SJ_SL_NS1K_6fusion15FusionCallbacksIS1O_NS1V_17LinearCombinationISJ_fSJ_fLNS_15FloatRoundStyleE2EEES1P_S1U_JEEENS4_5SM1004TMEM4LOAD26SM100_TMEM_LOAD_32dp32b16xENS4_13SM90_TMA_LOADENS13_INS14_ILi1ELi4ELi3EEES17_NSU_INS5_IJS18_S1R_EEENS5_IJS1R_SD_EEEEEEENS4_39AutoVectorizingCopyWithAssumedAlignmentILi128EEENS4_14SM90_TMA_STOREES2A_S2C_S2C_EEEvvEEEEvNT_6ParamsE)
        .other          _ZN7cutlass13device_kernelINS_4gemm6kernel13GemmUniversalIN4cute5tupleIJiiiiEEENS1_10collective13CollectiveMmaINS1_35MainloopSm100TmaUmmaWarpSpecializedILi6ELi2ELi4ENS5_IJNS4_1CILi2EEENSA_ILi4EEENSA_ILi1EEEEEEEENS5_IJNSA_ILi128EEESG_NSA_ILi64EEEEEENS_6half_tENS5_IJSD_llEEESJ_NS5_IJlSD_lEEENS4_8TiledMMAINS4_8MMA_AtomIJNS4_26SM100_MMA_F16BF16_2x1SM_SSISJ_SJ_fLi128ELi128ELNS4_4UMMA5MajorE1ELSQ_0ELNSP_7ScaleInE0ELSR_0EEEEEENS4_6LayoutINS5_IJSD_SD_SD_EEENS5_IJNSA_ILi0EEESW_SW_EEEEENS5_IJNS4_10UnderscoreESZ_SZ_EEEEENS4_28SM100_TMA_2SM_LOAD_MULTICASTENS4_14ComposedLayoutINS4_7SwizzleILi3ELi4ELi3EEENS4_18smem_ptr_flag_bitsILi16EEENSU_INS5_IJSH_NSA_ILi8EEEEEENS5_IJSD_SH_EEEEEEEvNS4_8identityENS4_18SM100_TMA_2SM_LOADENS13_IS15_S17_NSU_INS5_IJS18_SH_EEENS5_IJSH_SD_EEEEEEEvS1D_EENS_8epilogue10collective18CollectiveEpilogueINS1K_23Sm100TmaWarpSpecializedILi4ELi2ELi16ELb1ELb0EEEJNS5_IJSH_SG_SH_EEENS5_IJNSU_ISH_SD_EENSU_INS5_IJNSA_ILi16EEESB_EEES1A_EEEEESJ_SL_SJ_SL_NS1K_6fusion15FusionCallbacksIS1O_NS1V_17LinearCombinationISJ_fSJ_fLNS_15FloatRoundStyleE2EEES1P_S1U_JEEENS4_5SM1004TMEM4LOAD26SM100_TMEM_LOAD_32dp32b16xENS4_13SM90_TMA_LOADENS13_INS14_ILi1ELi4ELi3EEES17_NSU_INS5_IJS18_S1R_EEENS5_IJS1R_SD_EEEEEEENS4_39AutoVectorizingCopyWithAssumedAlignmentILi128EEENS4_14SM90_TMA_STOREES2A_S2C_S2C_EEEvvEEEEvNT_6ParamsE,@"STO_CUDA_ENTRY STV_DEFAULT"
_ZN7cutlass13device_kernelINS_4gemm6kernel13GemmUniversalIN4cute5tupleIJiiiiEEENS1_10collective13CollectiveMmaINS1_35MainloopSm100TmaUmmaWarpSpecializedILi6ELi2ELi4ENS5_IJNS4_1CILi2EEENSA_ILi4EEENSA_ILi1EEEEEEEENS5_IJNSA_ILi128EEESG_NSA_ILi64EEEEEENS_6half_tENS5_IJSD_llEEESJ_NS5_IJlSD_lEEENS4_8TiledMMAINS4_8MMA_AtomIJNS4_26SM100_MMA_F16BF16_2x1SM_SSISJ_SJ_fLi128ELi128ELNS4_4UMMA5MajorE1ELSQ_0ELNSP_7ScaleInE0ELSR_0EEEEEENS4_6LayoutINS5_IJSD_SD_SD_EEENS5_IJNSA_ILi0EEESW_SW_EEEEENS5_IJNS4_10UnderscoreESZ_SZ_EEEEENS4_28SM100_TMA_2SM_LOAD_MULTICASTENS4_14ComposedLayoutINS4_7SwizzleILi3ELi4ELi3EEENS4_18smem_ptr_flag_bitsILi16EEENSU_INS5_IJSH_NSA_ILi8EEEEEENS5_IJSD_SH_EEEEEEEvNS4_8identityENS4_18SM100_TMA_2SM_LOADENS13_IS15_S17_NSU_INS5_IJS18_SH_EEENS5_IJSH_SD_EEEEEEEvS1D_EENS_8epilogue10collective18CollectiveEpilogueINS1K_23Sm100TmaWarpSpecializedILi4ELi2ELi16ELb1ELb0EEEJNS5_IJSH_SG_SH_EEENS5_IJNSU_ISH_SD_EENSU_INS5_IJNSA_ILi16EEESB_EEES1A_EEEEESJ_SL_SJ_SL_NS1K_6fusion15FusionCallbacksIS1O_NS1V_17LinearCombinationISJ_fSJ_fLNS_15FloatRoundStyleE2EEES1P_S1U_JEEENS4_5SM1004TMEM4LOAD26SM100_TMEM_LOAD_32dp32b16xENS4_13SM90_TMA_LOADENS13_INS14_ILi1ELi4ELi3EEES17_NSU_INS5_IJS18_S1R_EEENS5_IJS1R_SD_EEEEEEENS4_39AutoVectorizingCopyWithAssumedAlignmentILi128EEENS4_14SM90_TMA_STOREES2A_S2C_S2C_EEEvvEEEEvNT_6ParamsE:
[----:B------:R-:W1:Y:S01]  /*0000*/  LDC R1, c[0x0][0x37c] ;  /* 0x0000df00ff017b82 */ /* 0x000e620000000800 */
[----:B------:R-:W2:Y:S01]  /*0010*/  S2R R76, SR_TID.X ;  /* 0x00000000004c7919 */ /* 0x000ea20000002100 */
[----:B------:R-:W3:Y:S06]  /*0020*/  LDCU.64 UR6, c[0x0][0x890] ;  /* 0x00011200ff0677ac */ /* 0x000eec0008000a00 */
[----:B------:R-:W4:Y:S01]  /*0030*/  S2UR UR37, SR_CgaCtaId ;  /* 0x00000000002579c3 */ /* 0x000f220000008800 */
[----:B------:R-:W-:Y:S01]  /*0040*/  PRMT R63, RZ, 0x7610, R63 ;  /* 0x00007610ff3f7816 */ /* 0x000fe2000000003f */
[----:B------:R-:W1:Y:S01]  /*0050*/  LDCU.64 UR46, c[0x0][0x358] ;  /* 0x00006b00ff2e77ac */ /* 0x000e620008000a00 */
[----:B------:R-:W-:-:S02]  /*0060*/  ELECT P0, URZ, PT ;  /* 0x0000000000ff782f */ /* 0x000fc40003800000 */
[----:B---3--:R-:W-:-:S04]  /*0070*/  ISETP.NE.U32.AND P1, PT, RZ, UR6, PT ;  /* 0x00000006ff007c0c */ /* 0x008fc8000bf25070 */
[----:B------:R-:W-:Y:S01]  /*0080*/  ISETP.NE.AND.EX P2, PT, RZ, UR7, PT, P1 ;  /* 0x00000007ff007c0c */ /* 0x000fe2000bf45310 */
[----:B----4-:R-:W-:Y:S02]  /*0090*/  ULOP3.LUT UR9, UR37, 0x1, URZ, 0xc0, !UPT ;  /* 0x0000000125097892 */ /* 0x010fe4000f8ec0ff */
[----:B------:R-:W-:Y:S01]  /*00a0*/  ULOP3.LUT UR8, UR37, 0x1, URZ, 0x3c, !UPT ;  /* 0x0000000125087892 */ /* 0x000fe2000f8e3cff */
[----:B--2---:R-:W-:-:S05]  /*00b0*/  SHF.R.U32.HI R70, RZ, 0x5, R76 ;  /* 0x00000005ff467819 */ /* 0x004fca000001164c */
[----:B------:R-:W2:Y:S02]  /*00c0*/  SHFL.IDX PT, R0, R70, RZ, 0x1f ;  /* 0x00001fff46007589 */ /* 0x000ea400000e0000 */
[----:B--2---:R-:W-:Y:S02]  /*00d0*/  R2UR UR10, R0 ;  /* 0x00000000000a72ca */ /* 0x004fe400000e0000 */
[----:B-1----:R-:W-:Y:S05]  /*00e0*/  @P2 BRA `(.L_x_0) ;  /* 0x00000000002c2947 */ /* 0x002fea0003800000 */
[----:B------:R-:W1:Y:S02]  /*00f0*/  LDCU.64 UR4, c[0x0][0x888] ;  /* 0x00011100ff0477ac */ /* 0x000e640008000a00 */
[----:B-1----:R-:W-:-:S04]  /*0100*/  UISETP.NE.U32.AND UP0, UPT, UR4, URZ, UPT ;  /* 0x000000ff0400728c */ /* 0x002fc8000bf05070 */
[----:B------:R-:W-:-:S09]  /*0110*/  UISETP.NE.AND.EX UP0, UPT, UR5, URZ, UPT, UP0 ;  /* 0x000000ff0500728c */ /* 0x000fd2000bf05300 */
[----:B------:R-:W-:Y:S05]  /*0120*/  BRA.U !UP0, `(.L_x_1) ;  /* 0x0000000108107547 */ /* 0x000fea000b800000 */
[----:B------:R-:W1:Y:S02]  /*0130*/  LDC.64 R2, c[0x0][0x888] ;  /* 0x00022200ff027b82 */ /* 0x000e640000000a00 */
[----:B-1----:R1:W5:Y:S01]  /*0140*/  LDG.E R35, desc[UR46][R2.64] ;  /* 0x0000002e02237981 */ /* 0x002362000c1e1900 */
[----:B------:R-:W-:Y:S01]  /*0150*/  HFMA2 R63, -RZ, RZ, 0, 5.9604644775390625e-08 ;  /* 0x00000001ff3f7431 */ /* 0x000fe200000001ff */
[----:B------:R-:W-:Y:S05]  /*0160*/  BRA `(.L_x_0) ;  /* 0x00000000000c7947 */ /* 0x000fea0003800000 */
.L_x_1:
[----:B------:R-:W1:Y:S01]  /*0170*/  LDCU UR4, c[0x0][0x880] ;  /* 0x00011000ff0477ac */ /* 0x000e620008000800 */
[----:B------:R-:W-:Y:S01]  /*0180*/  HFMA2 R63, -RZ, RZ, 0, 5.9604644775390625e-08 ;  /* 0x00000001ff3f7431 */ /* 0x000fe200000001ff */
[----:B-1----:R-:W-:-:S07]  /*0190*/  MOV R35, UR4 ;  /* 0x0000000400237c02 */ /* 0x002fce0008000f00 */
.L_x_0:
[----:B------:R-:W2:Y:S02]  /*01a0*/  LDCU.64 UR4, c[0x0][0x8b0] ;  /* 0x00011600ff0477ac */ /* 0x000ea40008000a00 */
[----:B--2---:R-:W-:-:S04]  /*01b0*/  UISETP.NE.U32.AND UP0, UPT, UR4, URZ, UPT ;  /* 0x000000ff0400728c */ /* 0x004fc8000bf05070 */
[----:B------:R-:W-:-:S09]  /*01c0*/  UISETP.NE.AND.EX UP0, UPT, UR5, URZ, UPT, UP0 ;  /* 0x000000ff0500728c */ /* 0x000fd2000bf05300 */
[----:B------:R-:W-:Y:S05]  /*01d0*/  BRA.U UP0, `(.L_x_2) ;  /* 0x0000000100247547 */ /* 0x000fea000b800000 */
[----:B------:R-:W2:Y:S02]  /*01e0*/  LDCU.64 UR4, c[0x0][0x8a8] ;  /* 0x00011500ff0477ac */ /* 0x000ea40008000a00 */
[----:B--2---:R-:W-:-:S04]  /*01f0*/  UISETP.NE.U32.AND UP0, UPT, UR4, URZ, UPT ;  /* 0x000000ff0400728c */ /* 0x004fc8000bf05070 */
[----:B------:R-:W-:-:S09]  /*0200*/  UISETP.NE.AND.EX UP0, UPT, UR5, URZ, UPT, UP0 ;  /* 0x000000ff0500728c */ /* 0x000fd2000bf05300 */
[----:B------:R-:W-:Y:S05]  /*0210*/  BRA.U !UP0, `(.L_x_3) ;  /* 0x00000001080c7547 */ /* 0x000fea000b800000 */
[----:B------:R-:W2:Y:S02]  /*0220*/  LDC.64 R32, c[0x0][0x8a8] ;  /* 0x00022a00ff207b82 */ /* 0x000ea40000000a00 */
[----:B--2---:R2:W5:Y:S01]  /*0230*/  LDG.E R32, desc[UR46][R32.64] ;  /* 0x0000002e20207981 */ /* 0x004562000c1e1900 */
[----:B------:R-:W-:Y:S05]  /*0240*/  BRA `(.L_x_2) ;  /* 0x0000000000087947 */ /* 0x000fea0003800000 */
.L_x_3:
[----:B------:R-:W2:Y:S02]  /*0250*/  LDCU UR4, c[0x0][0x8a0] ;  /* 0x00011400ff0477ac */ /* 0x000ea40008000800 */
[----:B--2---:R-:W-:Y:S02]  /*0260*/  MOV R32, UR4 ;  /* 0x0000000400207c02 */ /* 0x004fe40008000f00 */
.L_x_2:
[----:B------:R-:W-:Y:S01]  /*0270*/  IMAD.U32 R0, RZ, RZ, UR10 ;  /* 0x0000000aff007e24 */ /* 0x000fe2000f8e00ff */
[----:B------:R-:W-:Y:S04]  /*0280*/  BSSY.RECONVERGENT B0, `(.L_x_4) ;  /* 0x000000c000007945 */ /* 0x000fe80003800200 */
[C---:B------:R-:W-:Y:S02]  /*0290*/  ISETP.NE.OR P3, PT, R0.reuse, 0x1, !P0 ;  /* 0x000000010000780c */ /* 0x040fe40004765670 */
[----:B------:R-:W-:-:S11]  /*02a0*/  ISETP.NE.OR P2, PT, R0, 0x3, !P0 ;  /* 0x000000030000780c */ /* 0x000fd60004745670 */
[----:B------:R-:W-:Y:S05]  /*02b0*/  @P3 BRA `(.L_x_5) ;  /* 0x0000000000203947 */ /* 0x000fea0003800000 */
[----:B------:R-:W3:Y:S02]  /*02c0*/  LDCU.64 UR4, c[0x0][0x348] ;  /* 0x00006900ff0477ac */ /* 0x000ee40008000a00 */
[----:B---3--:R-:W-:Y:S02]  /*02d0*/  UIADD3 UR12, UP1, UPT, UR4, 0x80, URZ ;  /* 0x00000080040c7890 */ /* 0x008fe4000ff3e0ff */
[----:B------:R-:W-:Y:S02]  /*02e0*/  UIADD3 UR4, UP0, UPT, UR4, 0x180, URZ ;  /* 0x0000018004047890 */ /* 0x000fe4000ff1e0ff */
[----:B------:R-:W-:Y:S02]  /*02f0*/  UIADD3.X UR13, UPT, UPT, URZ, UR5, URZ, UP1, !UPT ;  /* 0x00000005ff0d7290 */ /* 0x000fe40008ffe4ff */
[----:B------:R-:W-:-:S07]  /*0300*/  UIADD3.X UR5, UPT, UPT, URZ, UR5, URZ, UP0, !UPT ;  /* 0x00000005ff057290 */ /* 0x000fce00087fe4ff */
[----:B------:R3:W-:Y:S02]  /*0310*/  UTMACCTL.PF [UR12] ;  /* 0x000000000c0079b9 */ /* 0x0007e40008040000 */
[----:B------:R3:W-:Y:S02]  /*0320*/  UTMACCTL.PF [UR4] ;  /* 0x00000000040079b9 */ /* 0x0007e40008040000 */
[----:B---3--:R-:W-:Y:S01]  /*0330*/  NOP ;  /* 0x0000000000007918 */ /* 0x008fe20000000000 */
.L_x_5:
[----:B------:R-:W-:Y:S05]  /*0340*/  BSYNC.RECONVERGENT B0 ;  /* 0x0000000000007941 */ /* 0x000fea0003800200 */
.L_x_4:
[----:B------:R-:W-:Y:S04]  /*0350*/  BSSY.RECONVERGENT B0, `(.L_x_6) ;  /* 0x000000a000007945 */ /* 0x000fe80003800200 */
        /* <DEDUP_REMOVED lines=9> */
.L_x_7:
[----:B------:R-:W-:Y:S05]  /*03f0*/  BSYNC.RECONVERGENT B0 ;  /* 0x0000000000007941 */ /* 0x000fea0003800200 */
.L_x_6:
[----:B------:R-:W3:Y:S01]  /*0400*/  LDCU.64 UR4, c[0x0][0x888] ;  /* 0x00011100ff0477ac */ /* 0x000ee20008000a00 */
[----:B------:R-:W-:Y:S01]  /*0410*/  ISETP.NE.AND.EX P1, PT, RZ, UR7, PT, P1 ;  /* 0x00000007ff007c0c */ /* 0x000fe2000bf25310 */
[----:B------:R-:W-:Y:S01]  /*0420*/  UPLOP3.LUT UP4, UPT, UPT, UPT, UPT, 0x80, 0x8 ;  /* 0x000000000008789c */ /* 0x000fe20003f8f070 */
[----:B---3--:R-:W-:-:S04]  /*0430*/  ISETP.NE.U32.AND P2, PT, RZ, UR4, PT ;  /* 0x00000004ff007c0c */ /* 0x008fc8000bf45070 */
[----:B------:R-:W-:-:S13]  /*0440*/  ISETP.NE.AND.EX P2, PT, RZ, UR5, PT, P2 ;  /* 0x00000005ff007c0c */ /* 0x000fda000bf45320 */
[----:B------:R-:W-:Y:S05]  /*0450*/  @P2 BRA P1, `(.L_x_8) ;  /* 0x0000000000282947 */ /* 0x000fea0000800000 */
[----:B------:R-:W-:Y:S01]  /*0460*/  UISETP.NE.U32.AND UP1, UPT, UR6, URZ, UPT ;  /* 0x000000ff0600728c */ /* 0x000fe2000bf25070 */
[----:B-----5:R-:W-:Y:S01]  /*0470*/  FSETP.NEU.AND P1, PT, R35, RZ, PT ;  /* 0x000000ff2300720b */ /* 0x020fe20003f2d000 */
[----:B------:R-:W-:Y:S02]  /*0480*/  UISETP.NE.U32.AND UP0, UPT, UR4, URZ, UPT ;  /* 0x000000ff0400728c */ /* 0x000fe4000bf05070 */
[----:B------:R-:W-:Y:S02]  /*0490*/  UISETP.NE.AND.EX UP1, UPT, UR7, URZ, UPT, UP1 ;  /* 0x000000ff0700728c */ /* 0x000fe4000bf25310 */
[----:B------:R-:W-:-:S04]  /*04a0*/  UISETP.NE.AND.EX UP0, UPT, UR5, URZ, UPT, UP0 ;  /* 0x000000ff0500728c */ /* 0x000fc8000bf05300 */
[----:B------:R-:W-:-:S04]  /*04b0*/  USEL UR4, URZ, 0xffffffff, UP0 ;  /* 0xffffffffff047887 */ /* 0x000fc80008000000 */
[----:B------:R-:W-:Y:S01]  /*04c0*/  VOTEU.ANY UP0, P1 ;  /* 0x0000000000ff7886 */ /* 0x000fe20000800100 */
[----:B------:R-:W-:-:S04]  /*04d0*/  @!UP1 USEL UR4, URZ, 0xffffffff, UP0 ;  /* 0xffffffffff049887 */ /* 0x000fc80008000000 */
[----:B------:R-:W-:-:S04]  /*04e0*/  ULOP3.LUT UR4, UR4, 0x1, URZ, 0xc0, !UPT ;  /* 0x0000000104047892 */ /* 0x000fc8000f8ec0ff */
[----:B------:R-:W-:-:S11]  /*04f0*/  UISETP.NE.U32.AND UP4, UPT, UR4, 0x1, UPT ;  /* 0x000000010400788c */ /* 0x000fd6000bf85070 */
.L_x_8:
[----:B------:R-:W3:Y:S01]  /*0500*/  SHFL.IDX PT, R0, R70, RZ, 0x1f ;  /* 0x00001fff46007589 */ /* 0x000ee200000e0000 */
[----:B------:R-:W-:-:S04]  /*0510*/  UISETP.NE.AND UP0, UPT, UR10, 0x2, UPT ;  /* 0x000000020a00788c */ /* 0x000fc8000bf05270 */
[----:B------:R-:W-:Y:S02]  /*0520*/  UISETP.EQ.AND UP1, UPT, UR9, URZ, !UP0 ;  /* 0x000000ff0900728c */ /* 0x000fe4000c722270 */
[----:B------:R-:W-:-:S04]  /*0530*/  USEL UR6, URZ, 0x1, UP0 ;  /* 0x00000001ff067887 */ /* 0x000fc80008000000 */
[----:B------:R-:W-:Y:S02]  /*0540*/  PLOP3.LUT P5, PT, P0, PT, UP1, 0x80, 0x8 ;  /* 0x000000000008781c */ /* 0x000fe400007af018 */
[----:B---3--:R-:W-:-:S13]  /*0550*/  ISETP.NE.AND P1, PT, R0, RZ, PT ;  /* 0x000000ff0000720c */ /* 0x008fda0003f25270 */
[----:B------:R-:W-:Y:S05]  /*0560*/  @P1 BRA `(.L_x_9) ;  /* 0x0000000000641947 */ /* 0x000fea0003800000 */
[----:B------:R-:W-:Y:S01]  /*0570*/  UMOV UR7, 0x400 ;  /* 0x0000040000077882 */ /* 0x000fe20000000000 */
[----:B------:R-:W-:Y:S01]  /*0580*/  UMOV UR5, 0x1 ;  /* 0x0000000100057882 */ /* 0x000fe20000000000 */
[----:B------:R-:W-:Y:S01]  /*0590*/  UMOV UR4, 0x4 ;  /* 0x0000000400047882 */ /* 0x000fe20000000000 */
[----:B------:R-:W-:Y:S02]  /*05a0*/  ULEA UR7, UR37, UR7, 0x18 ;  /* 0x0000000725077291 */ /* 0x000fe4000f8ec0ff */
[----:B------:R-:W-:-:S04]  /*05b0*/  UIADD3 UR12, UPT, UPT, -UR5, 0x100000, URZ ;  /* 0x00100000050c7890 */ /* 0x000fc8000fffe1ff */
[----:B------:R-:W-:Y:S02]  /*05c0*/  USHF.L.U32 UR13, UR12, 0xb, URZ ;  /* 0x0000000b0c0d7899 */ /* 0x000fe400080006ff */
[----:B------:R-:W-:Y:S02]  /*05d0*/  USHF.L.U32 UR12, UR12, 0x1, URZ ;  /* 0x000000010c0c7899 */ /* 0x000fe400080006ff */
[----:B------:R-:W-:-:S04]  /*05e0*/  UIADD3 UR4, UPT, UPT, -UR4, 0x100000, URZ ;  /* 0x0010000004047890 */ /* 0x000fc8000fffe1ff */
[----:B------:R-:W-:Y:S02]  /*05f0*/  USHF.L.U32 UR5, UR4, 0xb, URZ ;  /* 0x0000000b04057899 */ /* 0x000fe400080006ff */
[----:B------:R-:W-:Y:S01]  /*0600*/  USHF.L.U32 UR4, UR4, 0x1, URZ ;  /* 0x0000000104047899 */ /* 0x000fe200080006ff */
[----:B------:R-:W-:Y:S01]  /*0610*/  ELECT P1, URZ, PT ;  /* 0x0000000000ff782f */ /* 0x000fe20003820000 */
[----:B------:R-:W3:Y:S02]  /*0620*/  FENCE.VIEW.ASYNC.S ;  /* 0x00000000000073c6 */ /* 0x000ee40000000000 */
[----:B---3--:R3:W4:Y:S08]  /*0630*/  SYNCS.EXCH.64 URZ, [UR7], UR12 ;  /* 0x0000000c07ff75b2 */ /* 0x0087300008000100 */
[----:B------:R3:W1:Y:S01]  /*0640*/  SYNCS.EXCH.64 URZ, [UR7+0x30], UR4 ;  /* 0x0000300407ff75b2 */ /* 0x0006620008000100 */
        /* <DEDUP_REMOVED lines=10> */
[----:B------:R-:W-:Y:S01]  /*06f0*/  NOP ;  /* 0x0000000000007918 */ /* 0x000fe20000000000 */
.L_x_9:
[----:B------:R-:W2:Y:S01]  /*0700*/  SHFL.IDX PT, R0, R70, RZ, 0x1f ;  /* 0x00001fff46007589 */ /* 0x000ea200000e0000 */
[----:B------:R-:W-:Y:S01]  /*0710*/  NOP ;  /* 0x0000000000007918 */ /* 0x000fe20000000000 */
[----:B--2---:R-:W-:-:S13]  /*0720*/  ISETP.NE.AND P1, PT, R0, 0x1, PT ;  /* 0x000000010000780c */ /* 0x004fda0003f25270 */
[----:B------:R-:W-:Y:S05]  /*0730*/  @P1 BRA `(.L_x_10) ;  /* 0x0000000000541947 */ /* 0x000fea0003800000 */
[----:B---3--:R-:W-:Y:S01]  /*0740*/  UMOV UR7, 0x400 ;  /* 0x0000040000077882 */ /* 0x008fe20000000000 */
        /* <DEDUP_REMOVED lines=10> */
[----:B------:R-:W2:Y:S02]  /*07f0*/  FENCE.VIEW.ASYNC.S ;  /* 0x00000000000073c6 */ /* 0x000ea40000000000 */
[----:B--2---:R2:W3:Y:S08]  /*0800*/  SYNCS.EXCH.64 URZ, [UR7+0x60], UR12 ;  /* 0x0000600c07ff75b2 */ /* 0x0044f00008000100 */
        /* <DEDUP_REMOVED lines=8> */
.L_x_10:
[----:B------:R-:W4:Y:S01]  /*0890*/  SHFL.IDX PT, R0, R70, RZ, 0x1f ;  /* 0x00001fff46007589 */ /* 0x000f2200000e0000 */
[----:B------:R-:W-:Y:S01]  /*08a0*/  NOP ;  /* 0x0000000000007918 */ /* 0x000fe20000000000 */
[----:B----4-:R-:W-:-:S13]  /*08b0*/  ISETP.NE.AND P1, PT, R0, 0x3, PT ;  /* 0x000000030000780c */ /* 0x010fda0003f25270 */
[----:B------:R-:W-:Y:S05]  /*08c0*/  @P1 BRA `(.L_x_11) ;  /* 0x00000000002c1947 */ /* 0x000fea0003800000 */
[----:B--23--:R-:W-:Y:S01]  /*08d0*/  UMOV UR5, 0x400 ;  /* 0x0000040000057882 */ /* 0x00cfe20000000000 */
[----:B------:R-:W-:Y:S01]  /*08e0*/  UMOV UR4, 0x20 ;  /* 0x0000002000047882 */ /* 0x000fe20000000000 */
[----:B------:R-:W-:Y:S02]  /*08f0*/  ULEA UR5, UR37, UR5, 0x18 ;  /* 0x0000000525057291 */ /* 0x000fe4000f8ec0ff */
[----:B------:R-:W-:-:S04]  /*0900*/  UIADD3 UR12, UPT, UPT, -UR4, 0x100000, URZ ;  /* 0x00100000040c7890 */ /* 0x000fc8000fffe1ff */
[----:B------:R-:W-:Y:S02]  /*0910*/  USHF.L.U32 UR13, UR12, 0xb, URZ ;  /* 0x0000000b0c0d7899 */ /* 0x000fe400080006ff */
[----:B------:R-:W-:Y:S01]  /*0920*/  USHF.L.U32 UR12, UR12, 0x1, URZ ;  /* 0x000000010c0c7899 */ /* 0x000fe200080006ff */
[----:B------:R-:W-:Y:S01]  /*0930*/  ELECT P1, URZ, PT ;  /* 0x0000000000ff782f */ /* 0x000fe20003820000 */
[----:B------:R-:W2:Y:S10]  /*0940*/  FENCE.VIEW.ASYNC.S ;  /* 0x00000000000073c6 */ /* 0x000eb40000000000 */
[----:B--2---:R4:W2:Y:S01]  /*0950*/  SYNCS.EXCH.64 URZ, [UR5+0xa0], UR12 ;  /* 0x0000a00c05ff75b2 */ /* 0x0048a20008000100 */
[----:B------:R4:W3:Y:S02]  /*0960*/  SYNCS.EXCH.64 URZ, [UR5+0xa8], UR12 ;  /* 0x0000a80c05ff75b2 */ /* 0x0008e40008000100 */
[----:B----4-:R-:W-:Y:S01]  /*0970*/  NOP ;  /* 0x0000000000007918 */ /* 0x010fe20000000000 */
.L_x_11:
[----:B------:R-:W4:Y:S01]  /*0980*/  SHFL.IDX PT, R0, R70, RZ, 0x1f ;  /* 0x00001fff46007589 */ /* 0x000f2200000e0000 */
[----:B------:R-:W-:Y:S01]  /*0990*/  NOP ;  /* 0x0000000000007918 */ /* 0x000fe20000000000 */
[----:B----4-:R-:W-:-:S13]  /*09a0*/  ISETP.NE.AND P1, PT, R0, 0x4, PT ;  /* 0x000000040000780c */ /* 0x010fda0003f25270 */
[----:B------:R-:W-:Y:S05]  /*09b0*/  @P1 BRA `(.L_x_12) ;  /* 0x0000000000481947 */ /* 0x000fea0003800000 */
[----:B--23--:R-:W-:Y:S01]  /*09c0*/  UMOV UR7, 0x720 ;  /* 0x0000072000077882 */ /* 0x00cfe20000000000 */
[----:B------:R-:W-:Y:S01]  /*09d0*/  UMOV UR5, 0x400 ;  /* 0x0000040000057882 */ /* 0x000fe20000000000 */
[----:B------:R-:W-:Y:S01]  /*09e0*/  USEL UR7, UR7, 0x620, UP4 ;  /* 0x0000062007077887 */ /* 0x000fe2000a000000 */
        /* <DEDUP_REMOVED lines=10> */
[----:B--2---:R4:W2:Y:S08]  /*0a90*/  SYNCS.EXCH.64 URZ, [UR5+0xb0], UR12 ;  /* 0x0000b00c05ff75b2 */ /* 0x0048b00008000100 */
[----:B------:R4:W3:Y:S01]  /*0aa0*/  SYNCS.EXCH.64 URZ, [UR5+0xc0], UR14 ;  /* 0x0000c00e05ff75b2 */ /* 0x0008e20008000100 */
[----:B------:R4:W1:Y:S01]  /*0ab0*/  SYNCS.EXCH.64 URZ, [UR5+0xb8], UR12 ;  /* 0x0000b80c05ff75b2 */ /* 0x0008620008000100 */
[----:B------:R4:W1:Y:S02]  /*0ac0*/  SYNCS.EXCH.64 URZ, [UR5+0xc8], UR14 ;  /* 0x0000c80e05ff75b2 */ /* 0x0008640008000100 */
[----:B----4-:R-:W-:Y:S01]  /*0ad0*/  NOP ;  /* 0x0000000000007918 */ /* 0x010fe20000000000 */
.L_x_12:
[----:B------:R-:W4:Y:S01]  /*0ae0*/  SHFL.IDX PT, R0, R70, RZ, 0x1f ;  /* 0x00001fff46007589 */ /* 0x000f2200000e0000 */
[----:B------:R-:W-:Y:S01]  /*0af0*/  NOP ;  /* 0x0000000000007918 */ /* 0x000fe20000000000 */
[----:B----4-:R-:W-:-:S13]  /*0b00*/  ISETP.NE.AND P1, PT, R0, 0x5, PT ;  /* 0x000000050000780c */ /* 0x010fda0003f25270 */
[----:B------:R-:W-:Y:S05]  /*0b10*/  @P1 BRA `(.L_x_13) ;  /* 0x0000000000541947 */ /* 0x000fea0003800000 */
[----:B--23--:R-:W-:Y:S01]  /*0b20*/  UMOV UR7, 0x400 ;  /* 0x0000040000077882 */ /* 0x00cfe20000000000 */
        /* <DEDUP_REMOVED lines=14> */
[----:B------:R4:W1:Y:S01]  /*0c10*/  SYNCS.EXCH.64 URZ, [UR7+0xf8], UR4 ;  /* 0x0000f80407ff75b2 */ /* 0x0008620008000100 */
[----:B------:R4:W1:Y:S01]  /*0c20*/  SYNCS.EXCH.64 URZ, [UR7+0xe0], UR12 ;  /* 0x0000e00c07ff75b2 */ /* 0x0008620008000100 */
[----:B------:R4:W1:Y:S01]  /*0c30*/  SYNCS.EXCH.64 URZ, [UR7+0x100], UR4 ;  /* 0x0001000407ff75b2 */ /* 0x0008620008000100 */
[----:B------:R4:W1:Y:S01]  /*0c40*/  SYNCS.EXCH.64 URZ, [UR7+0xe8], UR12 ;  /* 0x0000e80c07ff75b2 */ /* 0x0008620008000100 */
[----:B------:R4:W1:Y:S02]  /*0c50*/  SYNCS.EXCH.64 URZ, [UR7+0x108], UR4 ;  /* 0x0001080407ff75b2 */ /* 0x0008640008000100 */
[----:B----4-:R-:W-:Y:S01]  /*0c60*/  NOP ;  /* 0x0000000000007918 */ /* 0x010fe20000000000 */
.L_x_13:
[----:B------:R-:W4:Y:S01]  /*0c70*/  SHFL.IDX PT, R0, R70, RZ, 0x1f ;  /* 0x00001fff46007589 */ /* 0x000f2200000e0000 */
[----:B------:R-:W-:Y:S01]  /*0c80*/  ISETP.NE.OR P0, PT, RZ, UR10, !P0 ;  /* 0x0000000aff007c0c */ /* 0x000fe2000c705670 */
        /* <DEDUP_REMOVED lines=12> */
[----:B------:R4:W3:Y:S01]  /*0d50*/  SYNCS.EXCH.64 URZ, [UR5+0x120], UR12 ;  /* 0x0001200c05ff75b2 */ /* 0x0008e20008000100 */
[----:B------:R4:W1:Y:S01]  /*0d60*/  SYNCS.EXCH.64 URZ, [UR5+0x118], UR12 ;  /* 0x0001180c05ff75b2 */ /* 0x0008620008000100 */
[----:B------:R4:W1:Y:S02]  /*0d70*/  SYNCS.EXCH.64 URZ, [UR5+0x128], UR12 ;  /* 0x0001280c05ff75b2 */ /* 0x0008640008000100 */
[----:B----4-:R-:W-:Y:S01]  /*0d80*/  NOP ;  /* 0x0000000000007918 */ /* 0x010fe20000000000 */
.L_x_14:
[----:B------:R-:W-:Y:S01]  /*0d90*/  VOTEU.ALL UP0, P0 ;  /* 0x0000000000ff7886 */ /* 0x000fe20000000000 */
[----:B--23--:R-:W-:Y:S01]  /*0da0*/  UMOV UR12, 0x20 ;  /* 0x00000020000c7882 */ /* 0x00cfe20000000000 */
[----:B------:R-:W2:Y:S01]  /*0db0*/  LDCU UR5, c[0x0][0x36c] ;  /* 0x00006d80ff0577ac */ /* 0x000ea20008000800 */
[----:B------:R-:W-:Y:S01]  /*0dc0*/  NOP ;  /* 0x0000000000007918 */ /* 0x000fe20000000000 */
[----:B------:R-:W-:Y:S01]  /*0dd0*/  LOP3.LUT R10, R76, 0x1f, RZ, 0xc0, !PT ;  /* 0x0000001f4c0a7812 */ /* 0x000fe200078ec0ff */
[----:B------:R-:W-:Y:S01]  /*0de0*/  @!UP0 UMOV UR4, 0x400 ;  /* 0x0000040000048882 */ /* 0x000fe20000000000 */
[----:B------:R-:W-:-:S04]  /*0df0*/  @!UP0 UIADD3 UR12, UPT, UPT, -UR12, 0x100000, URZ ;  /* 0x001000000c0c8890 */ /* 0x000fc8000fffe1ff */
[----:B------:R-:W-:Y:S02]  /*0e00*/  @!UP0 USHF.L.U32 UR13, UR12, 0xb, URZ ;  /* 0x0000000b0c0d8899 */ /* 0x000fe400080006ff */
[----:B------:R-:W-:Y:S02]  /*0e10*/  @!UP0 USHF.L.U32 UR12, UR12, 0x1, URZ ;  /* 0x000000010c0c8899 */ /* 0x000fe400080006ff */
[----:B------:R-:W-:Y:S01]  /*0e20*/  @!UP0 ULEA UR4, UR37, UR4, 0x18 ;  /* 0x0000000425048291 */ /* 0x000fe2000f8ec0ff */
[----:B------:R-:W-:Y:S01]  /*0e30*/  VOTEU.ALL UP0, P0 ;  /* 0x0000000000ff7886 */ /* 0x000fe20000000000 */
[----:B------:R-:W-:Y:S02]  /*0e40*/  UISETP.NE.AND UP3, UPT, UR10, URZ, UPT ;  /* 0x000000ff0a00728c */ /* 0x000fe4000bf65270 */
[----:B--2---:R-:W-:Y:S01]  /*0e50*/  UISETP.EQ.U32.AND UP1, UPT, UR5, 0x1, UPT ;  /* 0x000000010500788c */ /* 0x004fe2000bf22070 */
[----:B------:R-:W2:Y:S07]  /*0e60*/  FENCE.VIEW.ASYNC.S ;  /* 0x00000000000073c6 */ /* 0x000eae0000000000 */
[----:B--2---:R2:W3:Y:S01]  /*0e70*/  @!UP0 SYNCS.EXCH.64 URZ, [UR4+0x130], UR12 ;  /* 0x0001300c04ff85b2 */ /* 0x0044e20008000100 */
[----:B------:R-:W-:Y:S05]  /*0e80*/  BRA.U !UP1, `(.L_x_15) ;  /* 0x0000000109087547 */ /* 0x000fea000b800000 */
[----:B-1-3--:R-:W-:Y:S01]  /*0e90*/  UCGABAR_ARV ;  /* 0x00000000000079c7 */ /* 0x00afe20008000000 */
[----:B------:R-:W-:Y:S05]  /*0ea0*/  BRA `(.L_x_16) ;  /* 0x0000000000047947 */ /* 0x000fea0003800000 */
.L_x_15:
[----:B-1-3--:R-:W-:Y:S01]  /*0eb0*/  NOP ;  /* 0x0000000000007918 */ /* 0x00afe20000000000 */
.L_x_16:
[----:B------:R-:W1:Y:S01]  /*0ec0*/  S2R R11, SR_CTAID.X ;  /* 0x00000000000b7919 */ /* 0x000e620000002500 */
[----:B------:R-:W-:-:S05]  /*0ed0*/  CS2R.32 R64, SR_CgaSize ;  /* 0x0000000000407805 */ /* 0x000fca0000008a00 */
[----:B------:R-:W-:-:S05]  /*0ee0*/  IMAD R64, R64, -0xa0, RZ ;  /* 0xffffff6040407824 */ /* 0x000fca00078e02ff */
[----:B------:R-:W-:-:S14]  /*0ef0*/  R2UR UR5, R64 ;  /* 0x00000000400572ca */ /* 0x000fdc00000e0000 */
[----:B------:R-:W3:Y:S01]  /*0f00*/  LDCU UR5, c[0x0][UR5+0x2b0] ;  /* 0x00005600050577ac */ /* 0x000ee20008000800 */
[----:B------:R-:W-:-:S05]  /*0f10*/  CS2R.32 R0, SR_CgaSize ;  /* 0x0000000000007805 */ /* 0x000fca0000008a00 */
[----:B------:R-:W-:-:S06]  /*0f20*/  IMAD R0, R0, -0xa0, RZ ;  /* 0xffffff6000007824 */ /* 0x000fcc00078e02ff */
[----:B------:R-:W4:Y:S01]  /*0f30*/  LDC R0, c[0x0][R0+0x2a0] ;  /* 0x0000a80000007b82 */ /* 0x000f220000000800 */
[----:B------:R-:W-:Y:S01]  /*0f40*/  PRMT R8, RZ, 0x7610, R8 ;  /* 0x00007610ff087816 */ /* 0x000fe20000000008 */
[----:B------:R-:W3:Y:S01]  /*0f50*/  S2R R20, SR_CTAID.Y ;  /* 0x0000000000147919 */ /* 0x000ee20000002600 */
[----:B------:R-:W-:-:S05]  /*0f60*/  CS2R.32 R64, SR_CgaSize ;  /* 0x0000000000407805 */ /* 0x000fca0000008a00 */
[----:B------:R-:W-:-:S05]  /*0f70*/  IMAD R64, R64, -0xa0, RZ ;  /* 0xffffff6040407824 */ /* 0x000fca00078e02ff */
[----:B--2---:R-:W-:-:S14]  /*0f80*/  R2UR UR4, R64 ;  /* 0x00000000400472ca */ /* 0x004fdc00000e0000 */
[----:B------:R-:W2:Y:S01]  /*0f90*/  LDCU UR4, c[0x0][UR4+0x2b4] ;  /* 0x00005680040477ac */ /* 0x000ea20008000800 */
[----:B------:R-:W1:Y:S01]  /*0fa0*/  LDCU UR11, c[0x0][0xb30] ;  /* 0x00016600ff0b77ac */ /* 0x000e620008000800 */
[----:B------:R-:W3:Y:S01]  /*0fb0*/  LDC R9, c[0x0][0xb24] ;  /* 0x0002c900ff097b82 */ /* 0x000ee20000000800 */
[----:B------:R-:W-:Y:S02]  /*0fc0*/  UISETP.GT.U32.AND UP0, UPT, UR9, 0xffff, UPT ;  /* 0x0000ffff0900788c */ /* 0x000fe4000bf04070 */
[----:B------:R-:W-:Y:S02]  /*0fd0*/  USHF.L.U32 UR7, UR37, 0x9, URZ ;  /* 0x0000000925077899 */ /* 0x000fe400080006ff */
[----:B------:R-:W-:Y:S01]  /*0fe0*/  USEL UR12, UR9, 0xffff, !UP0 ;  /* 0x0000ffff090c7887 */ /* 0x000fe2000c000000 */
[----:B------:R-:W-:-:S05]  /*0ff0*/  CS2R.32 R62, SR_CgaSize ;  /* 0x00000000003e7805 */ /* 0x000fca0000008a00 */
[----:B------:R-:W-:-:S06]  /*1000*/  IMAD R62, R62, -0xa0, RZ ;  /* 0xffffff603e3e7824 */ /* 0x000fcc00078e02ff */
[----:B------:R-:W4:Y:S01]  /*1010*/  LDC R62, c[0x0][R62+0x2a4] ;  /* 0x0000a9003e3e7b82 */ /* 0x000f220000000800 */
[----:B------:R-:W-:Y:S02]  /*1020*/  ULOP3.LUT UR7, UR7, 0xc00, URZ, 0xc0, !UPT ;  /* 0x00000c0007077892 */ /* 0x000fe4000f8ec0ff */
[----:B------:R-:W-:Y:S02]  /*1030*/  ULOP3.LUT UR12, UR12, 0xffff, URZ, 0xc0, !UPT ;  /* 0x0000ffff0c0c7892 */ /* 0x000fe4000f8ec0ff */
[----:B------:R-:W-:-:S03]  /*1040*/  UISETP.NE.AND UP2, UPT, UR10, 0x2, UPT ;  /* 0x000000020a00788c */ /* 0x000fc6000bf45270 */
[----:B------:R-:W4:Y:S01]  /*1050*/  LDC R26, c[0x0][0xb24] ;  /* 0x0002c900ff1a7b82 */ /* 0x000f220000000800 */
[----:B-1----:R-:W-:Y:S01]  /*1060*/  UISETP.NE.AND UP0, UPT, UR11, 0x1, UPT ;  /* 0x000000010b00788c */ /* 0x002fe2000bf05270 */
[----:B------:R-:W-:Y:S01]  /*1070*/  I2FP.F32.U32 R64, R11 ;  /* 0x0000000b00407245 */ /* 0x000fe20000201000 */
[----:B------:R-:W-:-:S05]  /*1080*/  IMAD.MOV.U32 R21, RZ, RZ, R11 ;  /* 0x000000ffff157224 */ /* 0x000fca00078e000b */
[----:B------:R-:W1:Y:S01]  /*1090*/  S2UR UR36, SR_CTAID.Z ;  /* 0x00000000002479c3 */ /* 0x000e620000002700 */
[----:B---3--:R-:W-:Y:S02]  /*10a0*/  ISETP.GE.AND P0, PT, R9, 0x1, PT ;  /* 0x000000010900780c */ /* 0x008fe40003f06270 */
[----:B------:R-:W-:Y:S01]  /*10b0*/  I2FP.F32.U32 R3, R20 ;  /* 0x0000001400037245 */ /* 0x000fe20000201000 */
[----:B------:R-:W-:Y:S01]  /*10c0*/  FMUL R64, R64, UR5 ;  /* 0x0000000540407c20 */ /* 0x000fe20008400000 */
[----:B------:R-:W-:-:S03]  /*10d0*/  USHF.R.U32.HI UR5, URZ, 0x6, UR7 ;  /* 0x00000006ff057899 */ /* 0x000fc60008011607 */
[----:B--2---:R-:W-:Y:S01]  /*10e0*/  FMUL R3, R3, UR4 ;  /* 0x0000000403037c20 */ /* 0x004fe20008400000 */
[----:B------:R-:W-:Y:S01]  /*10f0*/  UMOV UR4, 0x55 ;  /* 0x0000005500047882 */ /* 0x000fe20000000000 */
[----:B------:R-:W2:Y:S01]  /*1100*/  F2I.U32.TRUNC.NTZ R64, R64 ;  /* 0x0000004000407305 */ /* 0x000ea2000020f000 */
[----:B------:R-:W-:-:S07]  /*1110*/  USHF.L.U32 UR4, UR4, UR12, URZ ;  /* 0x0000000c04047299 */ /* 0x000fce00080006ff */
[----:B------:R-:W3:Y:S01]  /*1120*/  F2I.U32.TRUNC.NTZ R3, R3 ;  /* 0x0000000300037305 */ /* 0x000ee2000020f000 */
[----:B--2---:R-:W-:-:S04]  /*1130*/  IMAD.MOV R64, RZ, RZ, -R64 ;  /* 0x000000ffff407224 */ /* 0x004fc800078e0a40 */
[----:B----4-:R-:W-:Y:S01]  /*1140*/  IMAD R64, R0, R64, R11 ;  /* 0x0000004000407224 */ /* 0x010fe200078e020b */
[----:B------:R-:W-:Y:S02]  /*1150*/  PRMT R0, RZ, 0x7610, R0 ;  /* 0x00007610ff007816 */ /* 0x000fe40000000000 */
[----:B---3--:R-:W-:-:S05]  /*1160*/  IADD3 R3, PT, PT, -R3, RZ, RZ ;  /* 0x000000ff03037210 */ /* 0x008fca0007ffe1ff */
[----:B------:R-:W-:Y:S01]  /*1170*/  IMAD R62, R62, R3, R20 ;  /* 0x000000033e3e7224 */ /* 0x000fe200078e0214 */
[----:B-1----:R-:W-:Y:S06]  /*1180*/  BRA.U UP3, `(.L_x_17) ;  /* 0x0000000103587547 */ /* 0x002fec000b800000 */
[----:B------:R-:W-:-:S04]  /*1190*/  ISETP.GT.U32.AND P1, PT, R64, 0x1, PT ;  /* 0x000000014000780c */ /* 0x000fc80003f24070 */
[C---:B------:R-:W-:Y:S02]  /*11a0*/  ISETP.NE.AND P4, PT, R62.reuse, RZ, P1 ;  /* 0x000000ff3e00720c */ /* 0x040fe40000f85270 */
[C---:B------:R-:W-:Y:S02]  /*11b0*/  ISETP.NE.AND P3, PT, R62.reuse, 0x1, P1 ;  /* 0x000000013e00780c */ /* 0x040fe40000f65270 */
[C---:B------:R-:W-:Y:S02]  /*11c0*/  ISETP.NE.AND P2, PT, R62.reuse, 0x2, P1 ;  /* 0x000000023e00780c */ /* 0x040fe40000f45270 */
[----:B------:R-:W-:Y:S02]  /*11d0*/  ISETP.NE.AND P1, PT, R62, 0x3, P1 ;  /* 0x000000033e00780c */ /* 0x000fe40000f25270 */
[----:B------:R-:W-:Y:S02]  /*11e0*/  SEL R2, RZ, 0x1, P4 ;  /* 0x00000001ff027807 */ /* 0x000fe40002000000 */
[----:B------:R-:W-:-:S02]  /*11f0*/  SEL R3, RZ, 0x4, P3 ;  /* 0x00000004ff037807 */ /* 0x000fc40001800000 */
[----:B------:R-:W-:Y:S02]  /*1200*/  SEL R0, RZ, 0x10, P2 ;  /* 0x00000010ff007807 */ /* 0x000fe40001000000 */
[----:B------:R-:W-:Y:S02]  /*1210*/  SEL R7, RZ, 0x40, P1 ;  /* 0x00000040ff077807 */ /* 0x000fe40000800000 */
[----:B------:R-:W-:Y:S02]  /*1220*/  SEL R4, RZ, 0x2, P4 ;  /* 0x00000002ff047807 */ /* 0x000fe40002000000 */
[----:B------:R-:W-:Y:S02]  /*1230*/  IADD3 R0, PT, PT, R0, R3, R2 ;  /* 0x0000000300007210 */ /* 0x000fe40007ffe002 */
[----:B------:R-:W-:Y:S02]  /*1240*/  SEL R5, RZ, 0x8, P3 ;  /* 0x00000008ff057807 */ /* 0x000fe40001800000 */
[----:B------:R-:W-:Y:S01]  /*1250*/  IADD3 R4, PT, PT, R4, R7, R0 ;  /* 0x0000000704047210 */ /* 0x000fe20007ffe000 */
[----:B------:R-:W-:Y:S01]  /*1260*/  IMAD.MOV.U32 R0, RZ, RZ, 0x3 ;  /* 0x00000003ff007424 */ /* 0x000fe200078e00ff */
[----:B------:R-:W-:-:S02]  /*1270*/  SEL R2, RZ, 0x20, P2 ;  /* 0x00000020ff027807 */ /* 0x000fc40001000000 */
[----:B------:R-:W-:Y:S02]  /*1280*/  LOP3.LUT R3, R64, 0xfffffffe, RZ, 0xc0, !PT ;  /* 0xfffffffe40037812 */ /* 0x000fe400078ec0ff */
[----:B------:R-:W-:Y:S02]  /*1290*/  IADD3 R5, PT, PT, R2, R5, R4 ;  /* 0x0000000502057210 */ /* 0x000fe40007ffe004 */
[----:B------:R-:W-:Y:S01]  /*12a0*/  SEL R2, RZ, 0x80, P1 ;  /* 0x00000080ff027807 */ /* 0x000fe20000800000 */
[----:B------:R-:W-:-:S04]  /*12b0*/  IMAD R3, R62, 0x2, R3 ;  /* 0x000000023e037824 */ /* 0x000fc800078e0203 */
[----:B------:R-:W-:Y:S01]  /*12c0*/  IMAD.IADD R2, R5, 0x1, R2 ;  /* 0x0000000105027824 */ /* 0x000fe200078e0202 */
[----:B------:R-:W-:-:S04]  /*12d0*/  SHF.L.U32 R0, R0, R3, RZ ;  /* 0x0000000300007219 */ /* 0x000fc800000006ff */
[----:B------:R-:W-:Y:S02]  /*12e0*/  PRMT R8, R2, 0x7610, R8 ;  /* 0x0000761002087816 */ /* 0x000fe40000000008 */
.L_x_17:
[----:B------:R-:W-:Y:S05]  /*12f0*/  @!P0 BRA `(.L_x_18) ;  /* 0x0000000000b88947 */ /* 0x000fea0003800000 */
[----:B------:R-:W1:Y:S01]  /*1300*/  LDC.64 R4, c[0x0][0xb18] ;  /* 0x0002c600ff047b82 */ /* 0x000e620000000a00 */
[----:B------:R-:W-:-:S07]  /*1310*/  ISETP.NE.AND P0, PT, R9, 0x1, PT ;  /* 0x000000010900780c */ /* 0x000fce0003f05270 */
[----:B------:R-:W2:Y:S08]  /*1320*/  LDC R14, c[0x0][0xb0c] ;  /* 0x0002c300ff0e7b82 */ /* 0x000eb00000000800 */
[----:B------:R-:W3:Y:S08]  /*1330*/  LDC R13, c[0x0][0x370] ;  /* 0x0000dc00ff0d7b82 */ /* 0x000ef00000000800 */
[----:B------:R-:W4:Y:S01]  /*1340*/  LDC R16, c[0x0][0x374] ;  /* 0x0000dd00ff107b82 */ /* 0x000f220000000800 */
[----:B-1----:R-:W-:-:S07]  /*1350*/  ISETP.NE.AND P1, PT, R4, 0x1, PT ;  /* 0x000000010400780c */ /* 0x002fce0003f25270 */
[----:B------:R-:W3:Y:S01]  /*1360*/  LDC.64 R6, c[0x0][0xb10] ;  /* 0x0002c400ff067b82 */ /* 0x000ee20000000a00 */
[----:B--2---:R-:W-:-:S07]  /*1370*/  ISETP.NE.AND P2, PT, R14, 0x1, PT ;  /* 0x000000010e00780c */ /* 0x004fce0003f45270 */
[----:B------:R-:W1:Y:S08]  /*1380*/  LDC R12, c[0x0][0xb20] ;  /* 0x0002c800ff0c7b82 */ /* 0x000e700000000800 */
[----:B------:R-:W2:Y:S01]  /*1390*/  LDC.64 R2, c[0x0][0xb28] ;  /* 0x0002ca00ff027b82 */ /* 0x000ea20000000a00 */
[----:B----4-:R-:W-:-:S04]  /*13a0*/  IMAD.HI.U32 R15, R16, R5, RZ ;  /* 0x00000005100f7227 */ /* 0x010fc800078e00ff */
[----:B------:R-:W-:-:S04]  /*13b0*/  IMAD.HI.U32 R5, R20, R5, RZ ;  /* 0x0000000514057227 */ /* 0x000fc800078e00ff */
[----:B---3--:R-:W-:-:S04]  /*13c0*/  IMAD.HI.U32 R18, R13, R6, RZ ;  /* 0x000000060d127227 */ /* 0x008fc800078e00ff */
[C---:B------:R-:W-:Y:S01]  /*13d0*/  IMAD.HI.U32 R22, R11.reuse, R6, RZ ;  /* 0x000000060b167227 */ /* 0x040fe200078e00ff */
[-C--:B------:R-:W-:Y:S02]  /*13e0*/  @P2 SHF.R.U32.HI R13, RZ, R7.reuse, R18 ;  /* 0x00000007ff0d2219 */ /* 0x080fe40000011612 */
[-C--:B-1----:R-:W-:Y:S02]  /*13f0*/  @P1 SHF.R.U32.HI R16, RZ, R12.reuse, R15 ;  /* 0x0000000cff101219 */ /* 0x082fe4000001160f */
[----:B------:R-:W-:Y:S02]  /*1400*/  SHF.R.U32.HI R5, RZ, R12, R5 ;  /* 0x0000000cff057219 */ /* 0x000fe40000011605 */
[----:B------:R-:W-:Y:S02]  /*1410*/  SHF.R.U32.HI R22, RZ, R7, R22 ;  /* 0x00000007ff167219 */ /* 0x000fe40000011616 */
[----:B------:R-:W-:Y:S01]  /*1420*/  SEL R5, R20, R5, !P1 ;  /* 0x0000000514057207 */ /* 0x000fe20004800000 */
[----:B--2---:R-:W-:Y:S01]  /*1430*/  IMAD.HI.U32 R18, R16, R2, RZ ;  /* 0x0000000210127227 */ /* 0x004fe200078e00ff */
[----:B------:R-:W-:-:S02]  /*1440*/  SEL R21, R11, R22, !P2 ;  /* 0x000000160b157207 */ /* 0x000fc40005000000 */
[----:B------:R-:W-:Y:S01]  /*1450*/  IADD3 R7, PT, PT, -R5, RZ, RZ ;  /* 0x000000ff05077210 */ /* 0x000fe20007ffe1ff */
[----:B------:R-:W-:Y:S01]  /*1460*/  IMAD.HI.U32 R6, R13, R2, RZ ;  /* 0x000000020d067227 */ /* 0x000fe200078e00ff */
[----:B------:R-:W-:-:S03]  /*1470*/  @P0 SHF.R.U32.HI R16, RZ, R3, R18 ;  /* 0x00000003ff100219 */ /* 0x000fc60000011612 */
[----:B------:R-:W-:Y:S01]  /*1480*/  IMAD R7, R4, R7, R20 ;  /* 0x0000000704077224 */ /* 0x000fe200078e0214 */
[----:B------:R-:W-:Y:S01]  /*1490*/  @P0 SHF.R.U32.HI R13, RZ, R3, R6 ;  /* 0x00000003ff0d0219 */ /* 0x000fe20000011606 */
[----:B------:R-:W-:-:S04]  /*14a0*/  IMAD R16, R16, R9, RZ ;  /* 0x0000000910107224 */ /* 0x000fc800078e02ff */
[----:B------:R-:W-:Y:S01]  /*14b0*/  IMAD R6, R13, R9, RZ ;  /* 0x000000090d067224 */ /* 0x000fe200078e02ff */
[----:B------:R-:W-:-:S04]  /*14c0*/  ISETP.GE.AND P1, PT, R5, R16, PT ;  /* 0x000000100500720c */ /* 0x000fc80003f26270 */
[----:B------:R-:W-:Y:S01]  /*14d0*/  ISETP.GE.OR P1, PT, R21, R6, P1 ;  /* 0x000000061500720c */ /* 0x000fe20000f26670 */
[----:B------:R-:W-:-:S05]  /*14e0*/  IMAD.HI.U32 R6, R5, R2, RZ ;  /* 0x0000000205067227 */ /* 0x000fca00078e00ff */
[----:B------:R-:W-:-:S04]  /*14f0*/  SHF.R.U32.HI R6, RZ, R3, R6 ;  /* 0x00000003ff067219 */ /* 0x000fc80000011606 */
[----:B------:R-:W-:-:S03]  /*1500*/  SEL R6, R5, R6, !P0 ;  /* 0x0000000605067207 */ /* 0x000fc60004000000 */
[----:B------:R-:W-:Y:S01]  /*1510*/  @!P1 IMAD.HI.U32 R12, R21, R2, RZ ;  /* 0x00000002150c9227 */ /* 0x000fe200078e00ff */
[----:B------:R-:W-:-:S04]  /*1520*/  IADD3 R2, PT, PT, -R6, RZ, RZ ;  /* 0x000000ff06027210 */ /* 0x000fc80007ffe1ff */
[----:B------:R-:W-:Y:S01]  /*1530*/  @!P1 SHF.R.U32.HI R12, RZ, R3, R12 ;  /* 0x00000003ff0c9219 */ /* 0x000fe2000001160c */
[----:B------:R-:W-:-:S03]  /*1540*/  IMAD R2, R9, R2, R5 ;  /* 0x0000000209027224 */ /* 0x000fc600078e0205 */
[----:B------:R-:W-:-:S05]  /*1550*/  @!P1 SEL R3, R21, R12, !P0 ;  /* 0x0000000c15039207 */ /* 0x000fca0004000000 */
[--C-:B------:R-:W-:Y:S02]  /*1560*/  @!P1 IMAD.IADD R6, R6, 0x1, -R3.reuse ;  /* 0x0000000106069824 */ /* 0x100fe400078e0a03 */
[----:B------:R-:W-:Y:S01]  /*1570*/  @!P1 IMAD R3, R2, R13, R3 ;  /* 0x0000000d02039224 */ /* 0x000fe200078e0203 */
[----:B------:R-:W-:Y:S01]  /*1580*/  IADD3 R2, PT, PT, -R21, RZ, RZ ;  /* 0x000000ff15027210 */ /* 0x000fe20007ffe1ff */
[----:B------:R-:W-:Y:S02]  /*1590*/  @!P1 IMAD R5, R6, R9, R21 ;  /* 0x0000000906059224 */ /* 0x000fe400078e0215 */
[----:B------:R-:W-:Y:S02]  /*15a0*/  @!P1 IMAD.MOV.U32 R21, RZ, RZ, R3 ;  /* 0x000000ffff159224 */ /* 0x000fe400078e0003 */
[----:B------:R-:W-:Y:S02]  /*15b0*/  IMAD R2, R14, R2, R11 ;  /* 0x000000020e027224 */ /* 0x000fe400078e020b */
[----:B------:R-:W-:-:S02]  /*15c0*/  IMAD R20, R5, R4, R7 ;  /* 0x0000000405147224 */ /* 0x000fc400078e0207 */
[----:B------:R-:W-:Y:S02]  /*15d0*/  IMAD R21, R21, R14, R2 ;  /* 0x0000000e15157224 */ /* 0x000fe400078e0202 */
.L_x_18:
[----:B------:R-:W-:Y:S05]  /*15e0*/  BRA.U UP0, `(.L_x_19) ;  /* 0x0000000100407547 */ /* 0x000fea000b800000 */
[----:B------:R-:W1:Y:S08]  /*15f0*/  LDC.64 R4, c[0x0][0xb10] ;  /* 0x0002c400ff047b82 */ /* 0x000e700000000a00 */
[----:B------:R-:W2:Y:S08]  /*1600*/  LDC.64 R2, c[0x0][0xb18] ;  /* 0x0002c600ff027b82 */ /* 0x000eb00000000a00 */
[----:B------:R-:W3:Y:S08]  /*1610*/  LDC R6, c[0x0][0xb20] ;  /* 0x0002c800ff067b82 */ /* 0x000ef00000000800 */
[----:B------:R-:W4:Y:S01]  /*1620*/  LDC R12, c[0x0][0xb0c] ;  /* 0x0002c300ff0c7b82 */ /* 0x000f220000000800 */
[----:B-1----:R-:W-:-:S05]  /*1630*/  IMAD.HI.U32 R4, R21, R4, RZ ;  /* 0x0000000415047227 */ /* 0x002fca00078e00ff */
[----:B------:R-:W-:Y:S01]  /*1640*/  SHF.R.U32.HI R4, RZ, R5, R4 ;  /* 0x00000005ff047219 */ /* 0x000fe20000011604 */
[----:B--2---:R-:W-:Y:S01]  /*1650*/  IMAD.HI.U32 R3, R20, R3, RZ ;  /* 0x0000000314037227 */ /* 0x004fe200078e00ff */
[----:B------:R-:W-:-:S04]  /*1660*/  ISETP.NE.AND P0, PT, R2, 0x1, PT ;  /* 0x000000010200780c */ /* 0x000fc80003f05270 */
[----:B---3--:R-:W-:-:S04]  /*1670*/  SHF.R.U32.HI R3, RZ, R6, R3 ;  /* 0x00000006ff037219 */ /* 0x008fc80000011603 */
[----:B------:R-:W-:Y:S02]  /*1680*/  SEL R3, R20, R3, !P0 ;  /* 0x0000000314037207 */ /* 0x000fe40004000000 */
[----:B----4-:R-:W-:-:S04]  /*1690*/  ISETP.NE.AND P1, PT, R12, 0x1, PT ;  /* 0x000000010c00780c */ /* 0x010fc80003f25270 */
[----:B------:R-:W-:-:S05]  /*16a0*/  SEL R6, R21, R4, !P1 ;  /* 0x0000000415067207 */ /* 0x000fca0004800000 */
[----:B------:R-:W-:Y:S02]  /*16b0*/  IMAD.IADD R4, R3, 0x1, -R6 ;  /* 0x0000000103047824 */ /* 0x000fe400078e0a06 */
[----:B------:R-:W-:Y:S02]  /*16c0*/  IMAD.IADD R3, R6, 0x1, -R3 ;  /* 0x0000000106037824 */ /* 0x000fe400078e0a03 */
[----:B------:R-:W-:Y:S02]  /*16d0*/  IMAD R21, R4, R12, R21 ;  /* 0x0000000c04157224 */ /* 0x000fe400078e0215 */
[----:B------:R-:W-:Y:S02]  /*16e0*/  IMAD R20, R3, R2, R20 ;  /* 0x0000000203147224 */ /* 0x000fe400078e0214 */
.L_x_19:
[----:B------:R-:W-:Y:S05]  /*16f0*/  BRA.U !UP1, `(.L_x_20) ;  /* 0x00000001090c7547 */ /* 0x000fea000b800000 */
[----:B------:R-:W-:Y:S01]  /*1700*/  UCGABAR_WAIT ;  /* 0x0000000000007dc7 */ /* 0x000fe20008000000 */
[----:B------:R-:W-:Y:S01]  /*1710*/  CCTL.IVALL ;  /* 0x00000000ff00798f */ /* 0x000fe20002000000 */
[----:B------:R-:W-:Y:S05]  /*1720*/  BRA `(.L_x_21) ;  /* 0x0000000000047947 */ /* 0x000fea0003800000 */
.L_x_20:
[----:B------:R-:W-:Y:S06]  /*1730*/  BAR.SYNC.DEFER_BLOCKING 0x0 ;  /* 0x0000000000007b1d */ /* 0x000fec0000010000 */
.L_x_21:
[----:B------:R-:W-:Y:S05]  /*1740*/  BRA.U UP2, `(.L_x_22) ;  /* 0x0000001502047547 */ /* 0x000fea000b800000 */
[----:B------:R-:W1:Y:S01]  /*1750*/  LDCU UR13, c[0x0][0x38c] ;  /* 0x00007180ff0d77ac */ /* 0x000e620008000800 */
[----:B------:R-:W2:Y:S01]  /*1760*/  LDC R9, c[0x0][0x370] ;  /* 0x0000dc00ff097b82 */ /* 0x000ea20000000800 */
[----:B------:R-:W-:Y:S01]  /*1770*/  IMAD.SHL.U32 R16, R11, 0x40, RZ ;  /* 0x000000400b107824 */ /* 0x000fe200078e00ff */
[----:B------:R-:W-:Y:S01]  /*1780*/  PLOP3.LUT P1, PT, PT, PT, UP4, 0x80, 0x8 ;  /* 0x000000000008781c */ /* 0x000fe20003f2f048 */
[----:B------:R-:W-:Y:S01]  /*1790*/  HFMA2 R12, -RZ, RZ, 0, 0 ;  /* 0x00000000ff0c7431 */ /* 0x000fe200000001ff */
[----:B------:R-:W-:Y:S01]  /*17a0*/  UISETP.NE.AND UP1, UPT, UR10, URZ, UPT ;  /* 0x000000ff0a00728c */ /* 0x000fe2000bf25270 */
[----:B------:R-:W-:Y:S01]  /*17b0*/  ISETP.NE.AND P4, PT, R10, RZ, P5 ;  /* 0x000000ff0a00720c */ /* 0x000fe20002f85270 */
[----:B------:R-:W-:Y:S01]  /*17c0*/  IMAD.MOV.U32 R15, RZ, RZ, 0x1 ;  /* 0x00000001ff0f7424 */ /* 0x000fe200078e00ff */
[----:B------:R-:W-:Y:S01]  /*17d0*/  PLOP3.LUT P1, PT, P1, PT, PT, 0x8, 0x80 ;  /* 0x000000000080781c */ /* 0x000fe20000f2e170 */
[----:B------:R-:W3:Y:S01]  /*17e0*/  LDC R0, c[0x0][0x374] ;  /* 0x0000dd00ff007b82 */ /* 0x000ee20000000800 */
[----:B------:R-:W-:Y:S01]  /*17f0*/  IMAD.MOV.U32 R14, RZ, RZ, RZ ;  /* 0x000000ffff0e7224 */ /* 0x000fe200078e00ff */
[----:B------:R-:W-:Y:S01]  /*1800*/  MOV R8, 0x1 ;  /* 0x0000000100087802 */ /* 0x000fe20000000f00 */
[----:B------:R-:W-:Y:S01]  /*1810*/  IMAD.MOV.U32 R10, RZ, RZ, RZ ;  /* 0x000000ffff0a7224 */ /* 0x000fe200078e00ff */
[----:B------:R-:W-:Y:S01]  /*1820*/  LOP3.LUT R16, R16, 0x40, RZ, 0xc0, !PT ;  /* 0x0000004010107812 */ /* 0x000fe200078ec0ff */
[----:B------:R-:W4:Y:S01]  /*1830*/  LDCU.64 UR22, c[0x0][0x348] ;  /* 0x00006900ff1677ac */ /* 0x000f220008000a00 */
[----:B-1----:R-:W-:-:S02]  /*1840*/  UIADD3 UR8, UPT, UPT, UR13, 0x3f, URZ ;  /* 0x0000003f0d087890 */ /* 0x002fc4000fffe0ff */
[----:B------:R-:W-:Y:S02]  /*1850*/  USEL UR25, UR6, 0x2, UP1 ;  /* 0x0000000206197887 */ /* 0x000fe40008800000 */
[----:B------:R-:W-:Y:S01]  /*1860*/  USHF.R.S32.HI UR15, URZ, 0x1f, UR8 ;  /* 0x0000001fff0f7899 */ /* 0x000fe20008011408 */
[----:B------:R-:W-:-:S03]  /*1870*/  UMOV UR26, URZ ;  /* 0x000000ff001a7c82 */ /* 0x000fc60008000000 */
[----:B------:R-:W-:Y:S02]  /*1880*/  ULEA.HI UR15, UR15, UR8, URZ, 0x6 ;  /* 0x000000080f0f7291 */ /* 0x000fe4000f8f30ff */
[----:B------:R-:W-:Y:S02]  /*1890*/  UIADD3 UR8, UPT, UPT, UR13, -0x1, URZ ;  /* 0xffffffff0d087890 */ /* 0x000fe4000fffe0ff */
[----:B------:R-:W-:Y:S02]  /*18a0*/  USHF.R.S32.HI UR15, URZ, 0x6, UR15 ;  /* 0x00000006ff0f7899 */ /* 0x000fe4000801140f */
[----:B------:R-:W-:Y:S02]  /*18b0*/  UISETP.GE.U32.AND UP2, UPT, UR8, -0x7f, UPT ;  /* 0xffffff810800788c */ /* 0x000fe4000bf46070 */
[----:B------:R-:W-:Y:S02]  /*18c0*/  UISETP.LT.U32.AND UP0, UPT, UR15, 0x6, UPT ;  /* 0x000000060f00788c */ /* 0x000fe4000bf01070 */
[----:B------:R-:W-:-:S02]  /*18d0*/  UIADD3 UR13, UPT, UPT, UR13, 0x7e, URZ ;  /* 0x0000007e0d0d7890 */ /* 0x000fc4000fffe0ff */
[----:B------:R-:W-:-:S04]  /*18e0*/  USEL UR14, UR15, 0x6, UP0 ;  /* 0x000000060f0e7887 */ /* 0x000fc80008000000 */
[----:B------:R-:W-:Y:S02]  /*18f0*/  UIADD3 UR24, UPT, UPT, UR14, -0x1, URZ ;  /* 0xffffffff0e187890 */ /* 0x000fe4000fffe0ff */
[----:B------:R-:W-:Y:S02]  /*1900*/  @UP2 UIADD3 UR24, UPT, UPT, UR14, URZ, URZ ;  /* 0x000000ff0e182290 */ /* 0x000fe4000fffe0ff */
[----:B------:R-:W-:Y:S02]  /*1910*/  UIADD3 UR27, UPT, UPT, UR15, -UR14, URZ ;  /* 0x8000000e0f1b7290 */ /* 0x000fe4000fffe0ff */
[----:B------:R-:W-:Y:S02]  /*1920*/  UIADD3 UR21, UPT, UPT, UR24, 0x1, URZ ;  /* 0x0000000118157890 */ /* 0x000fe4000fffe0ff */
[----:B--2-4-:R-:W-:-:S12]  /*1930*/  UIADD3 UR24, UPT, UPT, -UR24, URZ, URZ ;  /* 0x000000ff18187290 */ /* 0x014fd8000fffe1ff */
.L_x_42:
[----:B------:R-:W-:Y:S01]  /*1940*/  UISETP.NE.AND UP0, UPT, UR37, URZ, UPT ;  /* 0x000000ff2500728c */ /* 0x000fe2000bf05270 */
[----:B------:R-:W1:Y:S08]  /*1950*/  S2UR UR37, SR_CgaCtaId ;  /* 0x00000000002579c3 */ /* 0x000e700000008800 */
[----:B------:R-:W-:Y:S05]  /*1960*/  BRA.U UP0, `(.L_x_23) ;  /* 0x0000000100347547 */ /* 0x000fea000b800000 */
[----:B------:R-:W2:Y:S01]  /*1970*/  S2R R2, SR_CgaCtaId ;  /* 0x0000000000027919 */ /* 0x000ea20000008800 */
[----:B------:R-:W-:-:S04]  /*1980*/  MOV R3, 0x400 ;  /* 0x0000040000037802 */ /* 0x000fc80000000f00 */
[----:B--2---:R-:W-:Y:S02]  /*1990*/  LEA R3, R2, R3, 0x18 ;  /* 0x0000000302037211 */ /* 0x004fe400078ec0ff */
[----:B------:R-:W-:-:S03]  /*19a0*/  SHF.L.U32 R2, R8, 0x1f, RZ ;  /* 0x0000001f08027819 */ /* 0x000fc600000006ff */
[----:B------:R-:W-:-:S04]  /*19b0*/  IMAD R3, R10, 0x8, R3 ;  /* 0x000000080a037824 */ /* 0x000fc800078e0203 */
[----:B------:R-:W2:Y:S02]  /*19c0*/  SYNCS.PHASECHK.TRANS64.TRYWAIT P0, [R3+URZ+0x120], R2 ;  /* 0x00012002030075a7 */ /* 0x000ea400080011ff */
[----:B--2---:R-:W-:Y:S05]  /*19d0*/  @!P0 BRA `(.L_x_24) ;  /* 0x0000007000488947 */ /* 0x004fea0003800000 */
.L_x_151:
[----:B------:R-:W-:Y:S01]  /*19e0*/  VIADD R10, R10, 0x1 ;  /* 0x000000010a0a7836 */ /* 0x000fe20000000000 */
[----:B------:R2:W-:Y:S04]  /*19f0*/  SYNCS.ARRIVE.TRANS64.A1T0 RZ, [R3+URZ+0x110], RZ ;  /* 0x000110ff03ff79a7 */ /* 0x0005e800081000ff */
[----:B------:R-:W-:-:S04]  /*1a00*/  ISETP.NE.AND P0, PT, R10, 0x2, PT ;  /* 0x000000020a00780c */ /* 0x000fc80003f05270 */
[----:B------:R-:W-:Y:S02]  /*1a10*/  SEL R10, R10, RZ, P0 ;  /* 0x000000ff0a0a7207 */ /* 0x000fe40000000000 */
[----:B--2---:R-:W-:-:S04]  /*1a20*/  SEL R3, RZ, 0x1, P0 ;  /* 0x00000001ff037807 */ /* 0x004fc80000000000 */
[----:B------:R-:W-:-:S07]  /*1a30*/  LOP3.LUT R8, R8, R3, RZ, 0x3c, !PT ;  /* 0x0000000308087212 */ /* 0x000fce00078e3cff */
.L_x_23:
[----:B------:R-:W-:Y:S01]  /*1a40*/  UMOV UR6, 0x400 ;  /* 0x0000040000067882 */ /* 0x000fe20000000000 */
[----:B------:R-:W-:Y:S01]  /*1a50*/  LEA.HI R3, R21, R21, RZ, 0x1 ;  /* 0x0000001515037211 */ /* 0x000fe200078f08ff */
[----:B-1----:R-:W-:Y:S01]  /*1a60*/  ULEA UR6, UR37, UR6, 0x18 ;  /* 0x0000000625067291 */ /* 0x002fe2000f8ec0ff */
[----:B------:R-:W-:Y:S01]  /*1a70*/  SHF.L.U32 R2, R15, 0x1f, RZ ;  /* 0x0000001f0f027819 */ /* 0x000fe200000006ff */
[----:B------:R-:W-:Y:S01]  /*1a80*/  UISETP.GE.U32.AND UP0, UPT, UR13, 0x7f, UPT ;  /* 0x0000007f0d00788c */ /* 0x000fe2000bf06070 */
[C---:B------:R-:W-:Y:S01]  /*1a90*/  R2UR UR9, R16.reuse ;  /* 0x00000000100972ca */ /* 0x040fe200000e0000 */
[----:B------:R-:W-:Y:S01]  /*1aa0*/  ULEA UR8, UR26, UR6, 0x3 ;  /* 0x000000061a087291 */ /* 0x000fe2000f8e18ff */
[----:B------:R-:W-:Y:S01]  /*1ab0*/  IMAD.SHL.U32 R3, R3, 0x40, RZ ;  /* 0x0000004003037824 */ /* 0x000fe200078e00ff */
[----:B------:R-:W-:Y:S01]  /*1ac0*/  R2UR UR11, R16 ;  /* 0x00000000100b72ca */ /* 0x000fe200000e0000 */
[----:B------:R-:W-:-:S03]  /*1ad0*/  UMOV UR28, URZ ;  /* 0x000000ff001c7c82 */ /* 0x000fc60008000000 */
[----:B------:R-:W-:-:S03]  /*1ae0*/  R2UR UR34, R3 ;  /* 0x00000000032272ca */ /* 0x000fc600000e0000 */
[----:B------:R1:W2:Y:S01]  /*1af0*/  SYNCS.PHASECHK.TRANS64.TRYWAIT P0, [UR8+0x30], R2 ;  /* 0x00003002ff0075a7 */ /* 0x0002a20008001108 */
[----:B------:R-:W-:-:S09]  /*1b00*/  R2UR UR8, R20 ;  /* 0x00000000140872ca */ /* 0x000fd200000e0000 */
[----:B------:R-:W-:-:S04]  /*1b10*/  ULOP3.LUT UR34, UR9, 0xffffff80, UR34, 0xf8, !UPT ;  /* 0xffffff8009227892 */ /* 0x000fc8000f8ef822 */
[----:B------:R-:W-:Y:S01]  /*1b20*/  ULEA UR11, UR8, UR11, 0x7 ;  /* 0x0000000b080b7291 */ /* 0x000fe2000f8e38ff */
[----:B------:R-:W-:Y:S11]  /*1b30*/  BRA.U !UP0, `(.L_x_25) ;  /* 0x0000000108c87547 */ /* 0x000ff6000b800000 */
[----:B------:R-:W-:Y:S01]  /*1b40*/  UMOV UR16, UR24 ;  /* 0x0000001800107c82 */ /* 0x000fe20008000000 */
[----:B------:R-:W-:Y:S01]  /*1b50*/  UMOV UR20, UR26 ;  /* 0x0000001a00147c82 */ /* 0x000fe20008000000 */
[----:B------:R-:W-:Y:S01]  /*1b60*/  UMOV UR10, URZ ;  /* 0x000000ff000a7c82 */ /* 0x000fe20008000000 */
[----:B------:R-:W-:-:S05]  /*1b70*/  UMOV UR35, UR5 ;  /* 0x0000000500237c82 */ /* 0x000fca0008000000 */
.L_x_31:
[----:B------:R-:W-:Y:S01]  /*1b80*/  ULEA UR33, UR20, UR6, 0x3 ;  /* 0x0000000614217291 */ /* 0x000fe2000f8e18ff */
[----:B------:R-:W-:Y:S01]  /*1b90*/  @P5 MOV R3, 0x8000 ;  /* 0x0000800000035802 */ /* 0x000fe20000000f00 */
[----:B-12---:R-:W-:Y:S10]  /*1ba0*/  @P0 BRA `(.L_x_26) ;  /* 0x00000000000c0947 */ /* 0x006ff40003800000 */
[----:B------:R-:W-:-:S04]  /*1bb0*/  SHF.L.U32 R5, R15, 0x1f, RZ ;  /* 0x0000001f0f057819 */ /* 0x000fc800000006ff */
[----:B------:R-:W2:Y:S02]  /*1bc0*/  SYNCS.PHASECHK.TRANS64.TRYWAIT P0, [UR33+0x30], R5 ;  /* 0x00003005ff0075a7 */ /* 0x000ea40008001121 */
[----:B--2---:R-:W-:Y:S05]  /*1bd0*/  @!P0 BRA `(.L_x_27) ;  /* 0x0000006c00dc8947 */ /* 0x004fea0003800000 */
.L_x_26:
[----:B------:R2:W-:Y:S01]  /*1be0*/  @P5 SYNCS.ARRIVE.TRANS64 RZ, [UR33], R3 ;  /* 0x00000003ffff59a7 */ /* 0x0005e20008000021 */
[----:B------:R-:W-:Y:S02]  /*1bf0*/  ULOP3.LUT UR8, UR25, 0x2, URZ, 0xfc, !UPT ;  /* 0x0000000219087892 */ /* 0x000fe4000f8efcff */
[----:B------:R-:W-:Y:S02]  /*1c00*/  UIADD3 UR16, UPT, UPT, UR16, 0x1, URZ ;  /* 0x0000000110107890 */ /* 0x000fe4000fffe0ff */
[----:B------:R-:W-:Y:S02]  /*1c10*/  UISETP.NE.AND UP0, UPT, UR8, 0x2, UPT ;  /* 0x000000020800788c */ /* 0x000fe4000bf05270 */
[----:B------:R-:W-:-:S07]  /*1c20*/  UISETP.NE.AND UP2, UPT, UR16, 0x1, UPT ;  /* 0x000000011000788c */ /* 0x000fce000bf45270 */
[----:B------:R-:W-:Y:S05]  /*1c30*/  BRA.U UP0, `(.L_x_28) ;  /* 0x0000000100047547 */ /* 0x000fea000b800000 */
[----:B------:R-:W-:Y:S05]  /*1c40*/  BPT.TRAP 0x1 ;  /* 0x000000040000795c */ /* 0x000fea0000300000 */
.L_x_28:
[----:B------:R-:W-:Y:S04]  /*1c50*/  BSSY.RECONVERGENT B0, `(.L_x_29) ;  /* 0x0000003000007945 */ /* 0x000fe80003800200 */
[----:B------:R-:W-:Y:S05]  /*1c60*/  @!P4 BRA `(.L_x_30) ;  /* 0x000000000004c947 */ /* 0x000fea0003800000 */
[----:B------:R-:W-:Y:S05]  /*1c70*/  BPT.TRAP 0x1 ;  /* 0x000000040000795c */ /* 0x000fea0000300000 */
.L_x_30:
[----:B------:R-:W-:Y:S05]  /*1c80*/  BSYNC.RECONVERGENT B0 ;  /* 0x0000000000007941 */ /* 0x000fea0003800200 */
.L_x_29:
[----:B------:R-:W-:Y:S02]  /*1c90*/  UIADD3 UR26, UPT, UPT, UR20, 0x1, URZ ;  /* 0x00000001141a7890 */ /* 0x000fe4000fffe0ff */
[----:B------:R-:W-:Y:S02]  /*1ca0*/  UIADD3 UR38, UP1, UPT, UR22, 0x80, URZ ;  /* 0x0000008016267890 */ /* 0x000fe4000ff3e0ff */
[----:B------:R-:W-:Y:S02]  /*1cb0*/  UISETP.NE.AND UP0, UPT, UR26, 0x6, UPT ;  /* 0x000000061a00788c */ /* 0x000fe4000bf05270 */
[----:B------:R-:W-:Y:S02]  /*1cc0*/  ULOP3.LUT UR33, UR33, 0xfefffff8, URZ, 0xc0, !UPT ;  /* 0xfefffff821217892 */ /* 0x000fe4000f8ec0ff */
[----:B------:R-:W-:Y:S02]  /*1cd0*/  USEL UR9, URZ, 0x1, UP0 ;  /* 0x00000001ff097887 */ /* 0x000fe40008000000 */
[----:B------:R-:W-:-:S02]  /*1ce0*/  USEL UR26, UR26, URZ, UP0 ;  /* 0x000000ff1a1a7287 */ /* 0x000fc40008000000 */
[----:B------:R-:W-:Y:S02]  /*1cf0*/  UIADD3 UR30, UP0, UPT, UR22, 0x180, URZ ;  /* 0x00000180161e7890 */ /* 0x000fe4000ff1e0ff */
[----:B------:R-:W-:Y:S01]  /*1d00*/  ULEA UR8, UR26, UR6, 0x3 ;  /* 0x000000061a087291 */ /* 0x000fe2000f8e18ff */
[----:B------:R-:W-:Y:S01]  /*1d10*/  LOP3.LUT R15, R15, UR9, RZ, 0x3c, !PT ;  /* 0x000000090f0f7c12 */ /* 0x000fe2000f8e3cff */
[----:B------:R-:W-:Y:S02]  /*1d20*/  UIADD3.X UR39, UPT, UPT, URZ, UR23, URZ, UP1, !UPT ;  /* 0x00000017ff277290 */ /* 0x000fe40008ffe4ff */
[----:B------:R-:W-:Y:S01]  /*1d30*/  UPRMT UR17, URZ, 0x5410, UR4 ;  /* 0x00005410ff117896 */ /* 0x000fe20008000004 */
[----:B-1----:R-:W-:Y:S01]  /*1d40*/  SHF.L.U32 R2, R15, 0x1f, RZ ;  /* 0x0000001f0f027819 */ /* 0x002fe200000006ff */
[----:B------:R-:W-:Y:S01]  /*1d50*/  UIADD3.X UR31, UPT, UPT, URZ, UR23, URZ, UP0, !UPT ;  /* 0x00000017ff1f7290 */ /* 0x000fe200087fe4ff */
[----:B------:R-:W-:Y:S02]  /*1d60*/  UMOV UR18, 0x0 ;  /* 0x0000000000127882 */ /* 0x000fe40000000000 */
[----:B------:R4:W1:Y:S01]  /*1d70*/  SYNCS.PHASECHK.TRANS64.TRYWAIT P0, [UR8+0x30], R2 ;  /* 0x00003002ff0075a7 */ /* 0x0008620008001108 */
[----:B------:R-:W-:Y:S01]  /*1d80*/  USHF.L.U32 UR8, UR20, 0xd, URZ ;  /* 0x0000000d14087899 */ /* 0x000fe200080006ff */
[----:B------:R-:W-:Y:S01]  /*1d90*/  UMOV UR19, 0x10000000 ;  /* 0x1000000000137882 */ /* 0x000fe20000000000 */
[----:B------:R-:W-:-:S02]  /*1da0*/  UMOV UR12, UR36 ;  /* 0x00000024000c7c82 */ /* 0x000fc40008000000 */
[----:B------:R-:W-:Y:S02]  /*1db0*/  ULEA UR32, UR7, UR8, 0x1 ;  /* 0x0000000807207291 */ /* 0x000fe4000f8e08ff */
[----:B------:R-:W-:Y:S02]  /*1dc0*/  UIADD3 UR8, UPT, UPT, UR6, 0x10300, UR8 ;  /* 0x0001030006087890 */ /* 0x000fe4000fffe008 */
[----:B------:R-:W-:Y:S01]  /*1dd0*/  UIADD3 UR32, UPT, UPT, UR6, 0x4300, UR32 ;  /* 0x0000430006207890 */ /* 0x000fe2000fffe020 */
[----:B------:R-:W-:Y:S01]  /*1de0*/  UMOV UR9, UR33 ;  /* 0x0000002100097c82 */ /* 0x000fe20008000000 */
[----:B------:R-:W-:Y:S01]  /*1df0*/  UMOV UR28, UR21 ;  /* 0x00000015001c7c82 */ /* 0x000fe20008000000 */
[----:B------:R-:W-:-:S06]  /*1e00*/  UMOV UR20, UR26 ;  /* 0x0000001a00147c82 */ /* 0x000fcc0008000000 */
[----:B------:R2:W-:Y:S01]  /*1e10*/  UTMALDG.3D.MULTICAST.2CTA [UR32], [UR38], UR17, desc[UR18] ;  /* 0x00001220260073b4 */ /* 0x0005e20008211811 */
[----:B------:R3:W-:Y:S01]  /*1e20*/  UTMALDG.3D.2CTA [UR8], [UR30], desc[UR18] ;  /* 0x000012081e0075b4 */ /* 0x0007e20008211000 */
[----:B--2---:R-:W-:Y:S02]  /*1e30*/  UIADD3 UR35, UPT, UPT, UR35, 0x40, URZ ;  /* 0x0000004023237890 */ /* 0x004fe4000fffe0ff */
[----:B---3--:R-:W-:Y:S01]  /*1e40*/  UIADD3 UR10, UPT, UPT, UR10, 0x40, URZ ;  /* 0x000000400a0a7890 */ /* 0x008fe2000fffe0ff */
[----:B----4-:R-:W-:Y:S11]  /*1e50*/  BRA.U UP2, `(.L_x_31) ;  /* 0xfffffffd02487547 */ /* 0x010ff6000b83ffff */
.L_x_25:
[----:B------:R-:W-:Y:S01]  /*1e60*/  ULEA UR8, UR26, UR6, 0x3 ;  /* 0x000000061a087291 */ /* 0x000fe2000f8e18ff */
[----:B-1----:R-:W-:Y:S01]  /*1e70*/  SHF.L.U32 R2, R15, 0x1f, RZ ;  /* 0x0000001f0f027819 */ /* 0x002fe200000006ff */
[----:B------:R-:W-:Y:S01]  /*1e80*/  @!P1 SYNCS.ARRIVE.TRANS64.A1T0 RZ, [UR6+0xa8], RZ ;  /* 0x0000a8ffffff99a7 */ /* 0x000fe20008100006 */
[----:B------:R-:W-:-:S06]  /*1e90*/  UISETP.GT.AND UP0, UPT, UR15, UR14, UPT ;  /* 0x0000000e0f00728c */ /* 0x000fcc000bf04270 */
[----:B--2---:R1:W2:Y:S03]  /*1ea0*/  SYNCS.PHASECHK.TRANS64.TRYWAIT P0, [UR8+0x30], R2 ;  /* 0x00003002ff0075a7 */ /* 0x0042a60008001108 */
[----:B------:R-:W-:Y:S05]  /*1eb0*/  BRA.U !UP0, `(.L_x_32) ;  /* 0x0000000108c47547 */ /* 0x000fea000b800000 */
[----:B------:R-:W-:Y:S01]  /*1ec0*/  UIADD3 UR29, UPT, UPT, UR27, UR28, URZ ;  /* 0x0000001c1b1d7290 */ /* 0x000fe2000fffe0ff */
[----:B------:R-:W-:-:S11]  /*1ed0*/  UMOV UR31, UR26 ;  /* 0x0000001a001f7c82 */ /* 0x000fd60008000000 */
.L_x_38:
[----:B------:R-:W-:Y:S01]  /*1ee0*/  ULEA UR17, UR31, UR6, 0x3 ;  /* 0x000000061f117291 */ /* 0x000fe2000f8e18ff */
[----:B--2---:R-:W-:Y:S01]  /*1ef0*/  @P5 MOV R3, 0x8000 ;  /* 0x0000800000035802 */ /* 0x004fe20000000f00 */
[----:B-12---:R-:W-:Y:S10]  /*1f00*/  @P0 BRA `(.L_x_33) ;  /* 0x00000000000c0947 */ /* 0x006ff40003800000 */
[----:B------:R-:W-:-:S04]  /*1f10*/  SHF.L.U32 R5, R15, 0x1f, RZ ;  /* 0x0000001f0f057819 */ /* 0x000fc800000006ff */
[----:B------:R-:W2:Y:S02]  /*1f20*/  SYNCS.PHASECHK.TRANS64.TRYWAIT P0, [UR17+0x30], R5 ;  /* 0x00003005ff0075a7 */ /* 0x000ea40008001111 */
[----:B--2---:R-:W-:Y:S05]  /*1f30*/  @!P0 BRA `(.L_x_34) ;  /* 0x0000006c001c8947 */ /* 0x004fea0003800000 */
.L_x_33:
[----:B------:R2:W-:Y:S01]  /*1f40*/  @P5 SYNCS.ARRIVE.TRANS64 RZ, [UR17], R3 ;  /* 0x00000003ffff59a7 */ /* 0x0005e20008000011 */
[----:B------:R-:W-:-:S04]  /*1f50*/  ULOP3.LUT UR8, UR25, 0x2, URZ, 0xfc, !UPT ;  /* 0x0000000219087892 */ /* 0x000fc8000f8efcff */
[----:B------:R-:W-:-:S09]  /*1f60*/  UISETP.NE.AND UP0, UPT, UR8, 0x2, UPT ;  /* 0x000000020800788c */ /* 0x000fd2000bf05270 */
[----:B------:R-:W-:Y:S05]  /*1f70*/  BRA.U UP0, `(.L_x_35) ;  /* 0x0000000100047547 */ /* 0x000fea000b800000 */
[----:B------:R-:W-:Y:S05]  /*1f80*/  BPT.TRAP 0x1 ;  /* 0x000000040000795c */ /* 0x000fea0000300000 */
.L_x_35:
[----:B------:R-:W-:Y:S04]  /*1f90*/  BSSY.RECONVERGENT B0, `(.L_x_36) ;  /* 0x0000003000007945 */ /* 0x000fe80003800200 */
[----:B------:R-:W-:Y:S05]  /*1fa0*/  @!P4 BRA `(.L_x_37) ;  /* 0x000000000004c947 */ /* 0x000fea0003800000 */
[----:B------:R-:W-:Y:S05]  /*1fb0*/  BPT.TRAP 0x1 ;  /* 0x000000040000795c */ /* 0x000fea0000300000 */
.L_x_37:
[----:B------:R-:W-:Y:S05]  /*1fc0*/  BSYNC.RECONVERGENT B0 ;  /* 0x0000000000007941 */ /* 0x000fea0003800200 */
.L_x_36:
[----:B------:R-:W-:Y:S02]  /*1fd0*/  UIADD3 UR26, UPT, UPT, UR31, 0x1, URZ ;  /* 0x000000011f1a7890 */ /* 0x000fe4000fffe0ff */
[----:B------:R-:W-:Y:S02]  /*1fe0*/  UIADD3 UR40, UP1, UPT, UR22, 0x80, URZ ;  /* 0x0000008016287890 */ /* 0x000fe4000ff3e0ff */
[----:B------:R-:W-:Y:S02]  /*1ff0*/  UISETP.NE.AND UP0, UPT, UR26, 0x6, UPT ;  /* 0x000000061a00788c */ /* 0x000fe4000bf05270 */
[----:B------:R-:W-:Y:S02]  /*2000*/  USHF.L.U32 UR10, UR28, 0x6, URZ ;  /* 0x000000061c0a7899 */ /* 0x000fe400080006ff */
[----:B------:R-:W-:Y:S02]  /*2010*/  USEL UR9, URZ, 0x1, UP0 ;  /* 0x00000001ff097887 */ /* 0x000fe40008000000 */
[----:B------:R-:W-:-:S02]  /*2020*/  USEL UR26, UR26, URZ, UP0 ;  /* 0x000000ff1a1a7287 */ /* 0x000fc40008000000 */
[----:B------:R-:W-:Y:S02]  /*2030*/  UIADD3 UR38, UP0, UPT, UR22, 0x180, URZ ;  /* 0x0000018016267890 */ /* 0x000fe4000ff1e0ff */
[----:B------:R-:W-:Y:S01]  /*2040*/  ULEA UR8, UR26, UR6, 0x3 ;  /* 0x000000061a087291 */ /* 0x000fe2000f8e18ff */
[----:B------:R-:W-:Y:S01]  /*2050*/  LOP3.LUT R15, R15, UR9, RZ, 0x3c, !PT ;  /* 0x000000090f0f7c12 */ /* 0x000fe2000f8e3cff */
[----:B------:R-:W-:Y:S02]  /*2060*/  ULOP3.LUT UR17, UR17, 0xfefffff8, URZ, 0xc0, !UPT ;  /* 0xfefffff811117892 */ /* 0x000fe4000f8ec0ff */
[----:B------:R-:W-:Y:S01]  /*2070*/  UIADD3 UR19, UPT, UPT, UR5, UR10, URZ ;  /* 0x0000000a05137290 */ /* 0x000fe2000fffe0ff */
[----:B-1----:R-:W-:Y:S01]  /*2080*/  SHF.L.U32 R2, R15, 0x1f, RZ ;  /* 0x0000001f0f027819 */ /* 0x002fe200000006ff */
[----:B------:R-:W-:Y:S02]  /*2090*/  UIADD3.X UR41, UPT, UPT, URZ, UR23, URZ, UP1, !UPT ;  /* 0x00000017ff297290 */ /* 0x000fe40008ffe4ff */
[----:B------:R-:W-:Y:S01]  /*20a0*/  UPRMT UR30, URZ, 0x5410, UR4 ;  /* 0x00005410ff1e7896 */ /* 0x000fe20008000004 */
[----:B------:R4:W1:Y:S01]  /*20b0*/  SYNCS.PHASECHK.TRANS64.TRYWAIT P0, [UR8+0x30], R2 ;  /* 0x00003002ff0075a7 */ /* 0x0008620008001108 */
[----:B------:R-:W-:-:S02]  /*20c0*/  USHF.L.U32 UR8, UR31, 0xd, URZ ;  /* 0x0000000d1f087899 */ /* 0x000fc400080006ff */
[----:B------:R-:W-:Y:S02]  /*20d0*/  UIADD3.X UR39, UPT, UPT, URZ, UR23, URZ, UP0, !UPT ;  /* 0x00000017ff277290 */ /* 0x000fe400087fe4ff */
[----:B------:R-:W-:Y:S02]  /*20e0*/  ULEA UR16, UR7, UR8, 0x1 ;  /* 0x0000000807107291 */ /* 0x000fe4000f8e08ff */
[----:B------:R-:W-:Y:S02]  /*20f0*/  UIADD3 UR8, UPT, UPT, UR6, 0x10300, UR8 ;  /* 0x0001030006087890 */ /* 0x000fe4000fffe008 */
[----:B------:R-:W-:Y:S01]  /*2100*/  UIADD3 UR16, UPT, UPT, UR6, 0x4300, UR16 ;  /* 0x0000430006107890 */ /* 0x000fe2000fffe010 */
[----:B------:R-:W-:Y:S01]  /*2110*/  UMOV UR32, 0x0 ;  /* 0x0000000000207882 */ /* 0x000fe20000000000 */
[----:B------:R-:W-:Y:S01]  /*2120*/  UMOV UR33, 0x10000000 ;  /* 0x1000000000217882 */ /* 0x000fe20000000000 */
[----:B------:R-:W-:Y:S01]  /*2130*/  UMOV UR18, UR34 ;  /* 0x0000002200127c82 */ /* 0x000fe20008000000 */
[----:B------:R-:W-:Y:S01]  /*2140*/  UMOV UR20, UR36 ;  /* 0x0000002400147c82 */ /* 0x000fe20008000000 */
[----:B------:R-:W-:Y:S01]  /*2150*/  UMOV UR12, UR36 ;  /* 0x00000024000c7c82 */ /* 0x000fe20008000000 */
[----:B------:R-:W-:Y:S01]  /*2160*/  UMOV UR9, UR17 ;  /* 0x0000001100097c82 */ /* 0x000fe20008000000 */
[----:B------:R-:W-:-:S02]  /*2170*/  UIADD3 UR28, UPT, UPT, UR28, 0x1, URZ ;  /* 0x000000011c1c7890 */ /* 0x000fc4000fffe0ff */
[----:B------:R4:W-:Y:S01]  /*2180*/  UTMALDG.3D.MULTICAST.2CTA [UR16], [UR40], UR30, desc[UR32] ;  /* 0x00002010280073b4 */ /* 0x0009e2000821181e */
[----:B------:R-:W-:Y:S01]  /*2190*/  UMOV UR31, UR26 ;  /* 0x0000001a001f7c82 */ /* 0x000fe20008000000 */
[----:B------:R-:W-:Y:S01]  /*21a0*/  UISETP.NE.AND UP0, UPT, UR28, UR29, UPT ;  /* 0x0000001d1c00728c */ /* 0x000fe2000bf05270 */
[----:B------:R4:W-:Y:S08]  /*21b0*/  UTMALDG.3D.2CTA [UR8], [UR38], desc[UR32] ;  /* 0x00002008260075b4 */ /* 0x0009f00008211000 */
[----:B----4-:R-:W-:Y:S05]  /*21c0*/  BRA.U UP0, `(.L_x_38) ;  /* 0xfffffffd00447547 */ /* 0x010fea000b83ffff */
.L_x_32:
[----:B-1----:R-:W-:Y:S01]  /*21d0*/  LEA R2, R14, UR6, 0x3 ;  /* 0x000000060e027c11 */ /* 0x002fe2000f8e18ff */
[----:B------:R-:W-:Y:S01]  /*21e0*/  NOP ;  /* 0x0000000000007918 */ /* 0x000fe20000000000 */
[----:B--2---:R-:W-:Y:S02]  /*21f0*/  SHF.L.U32 R3, R12, 0x1f, RZ ;  /* 0x0000001f0c037819 */ /* 0x004fe400000006ff */
[----:B------:R-:W-:Y:S02]  /*2200*/  LEA R4, R14, UR6, 0x4 ;  /* 0x000000060e047c11 */ /* 0x000fe4000f8e20ff */
[----:B------:R-:W1:Y:S02]  /*2210*/  SYNCS.PHASECHK.TRANS64.TRYWAIT P0, [R2+URZ+0xb0], R3 ;  /* 0x0000b003020075a7 */ /* 0x000e6400080011ff */
[----:B-1----:R-:W-:Y:S05]  /*2220*/  @!P0 BRA `(.L_x_39) ;  /* 0x0000006800788947 */ /* 0x002fea0003800000 */
.L_x_154:
[----:B------:R-:W2:Y:S01]  /*2230*/  LDS.128 R4, [R4+0x140] ;  /* 0x0001400004047984 */ /* 0x000ea20000000c00 */
[----:B------:R-:W-:Y:S01]  /*2240*/  ISETP.GE.AND P0, PT, R26, 0x1, PT ;  /* 0x000000011a00780c */ /* 0x000fe20003f06270 */
[----:B-1----:R-:W-:Y:S01]  /*2250*/  VIADD R2, R2, 0xc0 ;  /* 0x000000c002027836 */ /* 0x002fe20000000000 */
[----:B------:R-:W-:Y:S01]  /*2260*/  @!PT LDS RZ, [RZ] ;  /* 0x00000000fffff984 */ /* 0x000fe20000000800 */
[----:B------:R-:W-:Y:S01]  /*2270*/  @!PT LDS RZ, [RZ] ;  /* 0x00000000fffff984 */ /* 0x000fe20000000800 */
[----:B------:R-:W-:Y:S01]  /*2280*/  @!PT LDS RZ, [RZ] ;  /* 0x00000000fffff984 */ /* 0x000fe20000000800 */
[----:B------:R-:W-:Y:S01]  /*2290*/  @!PT LDS RZ, [RZ] ;  /* 0x00000000fffff984 */ /* 0x000fe20000000800 */
[----:B------:R1:W-:Y:S06]  /*22a0*/  MEMBAR.ALL.CTA ;  /* 0x0000000000007992 */ /* 0x0003ec0000008000 */
[----:B-1----:R-:W1:Y:S01]  /*22b0*/  FENCE.VIEW.ASYNC.S ;  /* 0x00000000000073c6 */ /* 0x002e620000000000 */
[----:B------:R-:W-:-:S04]  /*22c0*/  PRMT R2, RZ, 0x654, R2 ;  /* 0x00000654ff027816 */ /* 0x000fc80000000002 */
[----:B-1----:R1:W-:Y:S01]  /*22d0*/  SYNCS.ARRIVE.TRANS64.RED.A1T0 RZ, [R2+URZ], RZ ;  /* 0x000000ff02ff79a7 */ /* 0x0023e200081004ff */
[----:B--2---:R-:W-:-:S13]  /*22e0*/  LOP3.LUT P2, RZ, R6, 0x1, RZ, 0xc0, !PT ;  /* 0x0000000106ff7812 */ /* 0x004fda000784c0ff */
[----:B------:R-:W-:Y:S01]  /*22f0*/  @P2 SHF.R.U32.HI R3, RZ, 0x10, R5 ;  /* 0x00000010ff032819 */ /* 0x000fe20000011605 */
[----:B------:R-:W-:Y:S01]  /*2300*/  VOTEU.ANY UP0, P2 ;  /* 0x0000000000ff7886 */ /* 0x000fe20001000100 */
[----:B------:R-:W-:Y:S02]  /*2310*/  @P2 MOV R13, R4 ;  /* 0x00000004000d2202 */ /* 0x000fe40000000f00 */
[----:B------:R-:W-:Y:S02]  /*2320*/  @P2 R2UR.BROADCAST UR8, R3 ;  /* 0x00000000030822ca */ /* 0x000fe400008e0000 */
[----:B------:R-:W-:-:S11]  /*2330*/  @P2 LOP3.LUT R11, R5, 0xffff, RZ, 0xc0, !PT ;  /* 0x0000ffff050b2812 */ /* 0x000fd600078ec0ff */
[----:B------:R-:W-:Y:S01]  /*2340*/  @UP0 UMOV UR36, UR8 ;  /* 0x0000000800240c82 */ /* 0x000fe20008000000 */
[----:B-1----:R-:W-:Y:S05]  /*2350*/  @!P0 BRA `(.L_x_40) ;  /* 0x0000000000b88947 */ /* 0x002fea0003800000 */
[----:B------:R-:W3:Y:S01]  /*2360*/  LDC.64 R4, c[0x0][0xb18] ;  /* 0x0002c600ff047b82 */ /* 0x000ee20000000a00 */
[----:B------:R-:W-:-:S07]  /*2370*/  ISETP.NE.AND P3, PT, R26, 0x1, PT ;  /* 0x000000011a00780c */ /* 0x000fce0003f65270 */
[----:B------:R-:W1:Y:S08]  /*2380*/  LDC.64 R6, c[0x0][0xb10] ;  /* 0x0002c400ff067b82 */ /* 0x000e700000000a00 */
[----:B------:R-:W2:Y:S08]  /*2390*/  LDC R17, c[0x0][0xb20] ;  /* 0x0002c800ff117b82 */ /* 0x000eb00000000800 */
[----:B------:R-:W4:Y:S01]  /*23a0*/  LDC R18, c[0x0][0xb0c] ;  /* 0x0002c300ff127b82 */ /* 0x000f220000000800 */
[----:B---3--:R-:W-:Y:S01]  /*23b0*/  IMAD.HI.U32 R22, R0, R5, RZ ;  /* 0x0000000500167227 */ /* 0x008fe200078e00ff */
[----:B------:R-:W-:-:S06]  /*23c0*/  ISETP.NE.AND P0, PT, R4, 0x1, PT ;  /* 0x000000010400780c */ /* 0x000fcc0003f05270 */
[----:B------:R-:W3:Y:S01]  /*23d0*/  LDC.64 R2, c[0x0][0xb28] ;  /* 0x0002ca00ff027b82 */ /* 0x000ee20000000a00 */
[----:B-1----:R-:W-:-:S04]  /*23e0*/  IMAD.HI.U32 R20, R9, R6, RZ ;  /* 0x0000000609147227 */ /* 0x002fc800078e00ff */
[----:B------:R-:W-:Y:S01]  /*23f0*/  IMAD.HI.U32 R24, R13, R6, RZ ;  /* 0x000000060d187227 */ /* 0x000fe200078e00ff */
[----:B------:R-:W-:Y:S02]  /*2400*/  SHF.R.U32.HI R20, RZ, R7, R20 ;  /* 0x00000007ff147219 */ /* 0x000fe40000011614 */
[----:B--2---:R-:W-:Y:S01]  /*2410*/  SHF.R.U32.HI R19, RZ, R17, R22 ;  /* 0x00000011ff137219 */ /* 0x004fe20000011616 */
[----:B------:R-:W-:Y:S01]  /*2420*/  IMAD.HI.U32 R22, R11, R5, RZ ;  /* 0x000000050b167227 */ /* 0x000fe200078e00ff */
[----:B------:R-:W-:Y:S02]  /*2430*/  SHF.R.U32.HI R24, RZ, R7, R24 ;  /* 0x00000007ff187219 */ /* 0x000fe40000011618 */
[----:B------:R-:W-:Y:S02]  /*2440*/  SEL R19, R0, R19, !P0 ;  /* 0x0000001300137207 */ /* 0x000fe40004000000 */
[----:B------:R-:W-:Y:S02]  /*2450*/  SHF.R.U32.HI R22, RZ, R17, R22 ;  /* 0x00000011ff167219 */ /* 0x000fe40000011616 */
[----:B----4-:R-:W-:-:S02]  /*2460*/  ISETP.NE.AND P1, PT, R18, 0x1, PT ;  /* 0x000000011200780c */ /* 0x010fc40003f25270 */
[----:B------:R-:W-:Y:S02]  /*2470*/  SEL R5, R11, R22, !P0 ;  /* 0x000000160b057207 */ /* 0x000fe40004000000 */
[----:B------:R-:W-:Y:S02]  /*2480*/  SEL R21, R9, R20, !P1 ;  /* 0x0000001409157207 */ /* 0x000fe40004800000 */
[----:B------:R-:W-:Y:S01]  /*2490*/  SEL R7, R13, R24, !P1 ;  /* 0x000000180d077207 */ /* 0x000fe20004800000 */
[----:B---3--:R-:W-:Y:S01]  /*24a0*/  IMAD.HI.U32 R20, R19, R2, RZ ;  /* 0x0000000213147227 */ /* 0x008fe200078e00ff */
[----:B------:R-:W-:-:S03]  /*24b0*/  IADD3 R17, PT, PT, -R5, RZ, RZ ;  /* 0x000000ff05117210 */ /* 0x000fc60007ffe1ff */
        /* <DEDUP_REMOVED lines=11> */
[----:B------:R-:W-:-:S04]  /*2570*/  @!P0 IMAD.HI.U32 R20, R7, R2, RZ ;  /* 0x0000000207148227 */ /* 0x000fc800078e00ff */
[----:B------:R-:W-:Y:S01]  /*2580*/  IMAD.MOV R2, RZ, RZ, -R6 ;  /* 0x000000ffff027224 */ /* 0x000fe200078e0a06 */
[----:B------:R-:W-:-:S03]  /*2590*/  @!P0 SHF.R.U32.HI R20, RZ, R3, R20 ;  /* 0x00000003ff148219 */ /* 0x000fc60000011614 */
[----:B------:R-:W-:Y:S01]  /*25a0*/  IMAD R2, R26, R2, R5 ;  /* 0x000000021a027224 */ /* 0x000fe200078e0205 */
        /* <DEDUP_REMOVED lines=9> */
.L_x_40:
[----:B------:R-:W1:Y:S02]  /*2640*/  LDCU UR8, c[0x0][0xb30] ;  /* 0x00016600ff0877ac */ /* 0x000e640008000800 */
[----:B-1----:R-:W-:-:S09]  /*2650*/  UISETP.NE.AND UP0, UPT, UR8, 0x1, UPT ;  /* 0x000000010800788c */ /* 0x002fd2000bf05270 */
[----:B------:R-:W-:Y:S05]  /*2660*/  BRA.U UP0, `(.L_x_41) ;  /* 0x0000000100407547 */ /* 0x000fea000b800000 */
[----:B------:R-:W1:Y:S08]  /*2670*/  LDC.64 R4, c[0x0][0xb10] ;  /* 0x0002c400ff047b82 */ /* 0x000e700000000a00 */
[----:B------:R-:W2:Y:S08]  /*2680*/  LDC.64 R2, c[0x0][0xb18] ;  /* 0x0002c600ff027b82 */ /* 0x000eb00000000a00 */
[----:B------:R-:W4:Y:S08]  /*2690*/  LDC R6, c[0x0][0xb20] ;  /* 0x0002c800ff067b82 */ /* 0x000f300000000800 */
[----:B------:R-:W3:Y:S01]  /*26a0*/  LDC R18, c[0x0][0xb0c] ;  /* 0x0002c300ff127b82 */ /* 0x000ee20000000800 */
[----:B-1----:R-:W-:-:S05]  /*26b0*/  IMAD.HI.U32 R4, R13, R4, RZ ;  /* 0x000000040d047227 */ /* 0x002fca00078e00ff */
[----:B------:R-:W-:Y:S01]  /*26c0*/  SHF.R.U32.HI R4, RZ, R5, R4 ;  /* 0x00000005ff047219 */ /* 0x000fe20000011604 */
[----:B--2---:R-:W-:Y:S01]  /*26d0*/  IMAD.HI.U32 R3, R11, R3, RZ ;  /* 0x000000030b037227 */ /* 0x004fe200078e00ff */
[----:B------:R-:W-:-:S04]  /*26e0*/  ISETP.NE.AND P0, PT, R2, 0x1, PT ;  /* 0x000000010200780c */ /* 0x000fc80003f05270 */
[----:B----4-:R-:W-:-:S04]  /*26f0*/  SHF.R.U32.HI R6, RZ, R6, R3 ;  /* 0x00000006ff067219 */ /* 0x010fc80000011603 */
[----:B------:R-:W-:Y:S02]  /*2700*/  SEL R3, R11, R6, !P0 ;  /* 0x000000060b037207 */ /* 0x000fe40004000000 */
[----:B---3--:R-:W-:-:S04]  /*2710*/  ISETP.NE.AND P1, PT, R18, 0x1, PT ;  /* 0x000000011200780c */ /* 0x008fc80003f25270 */
[----:B------:R-:W-:-:S05]  /*2720*/  SEL R4, R13, R4, !P1 ;  /* 0x000000040d047207 */ /* 0x000fca0004800000 */
[----:B------:R-:W-:Y:S02]  /*2730*/  IMAD.IADD R5, R3, 0x1, -R4 ;  /* 0x0000000103057824 */ /* 0x000fe400078e0a04 */
[----:B------:R-:W-:Y:S02]  /*2740*/  IMAD.IADD R3, R4, 0x1, -R3 ;  /* 0x0000000104037824 */ /* 0x000fe400078e0a03 */
[----:B------:R-:W-:Y:S02]  /*2750*/  IMAD R13, R5, R18, R13 ;  /* 0x00000012050d7224 */ /* 0x000fe400078e020d */
[----:B------:R-:W-:-:S07]  /*2760*/  IMAD R11, R3, R2, R11 ;  /* 0x00000002030b7224 */ /* 0x000fce00078e020b */
.L_x_41:
[----:B------:R-:W-:Y:S01]  /*2770*/  VIADD R14, R14, 0x1 ;  /* 0x000000010e0e7836 */ /* 0x000fe20000000000 */
[----:B------:R-:W-:Y:S01]  /*2780*/  PLOP3.LUT P1, PT, PT, PT, PT, 0x80, 0x8 ;  /* 0x000000000008781c */ /* 0x000fe20003f2f070 */
[----:B------:R-:W-:Y:S02]  /*2790*/  IMAD.IADD R21, R13, 0x1, R64 ;  /* 0x000000010d157824 */ /* 0x000fe400078e0240 */
[----:B------:R-:W-:Y:S01]  /*27a0*/  IMAD.IADD R20, R11, 0x1, R62 ;  /* 0x000000010b147824 */ /* 0x000fe200078e023e */
[----:B------:R-:W-:-:S04]  /*27b0*/  ISETP.NE.AND P0, PT, R14, 0x2, PT ;  /* 0x000000020e00780c */ /* 0x000fc80003f05270 */
[----:B------:R-:W-:Y:S02]  /*27c0*/  SEL R3, RZ, 0x1, P0 ;  /* 0x00000001ff037807 */ /* 0x000fe40000000000 */
[----:B------:R-:W-:Y:S02]  /*27d0*/  SEL R14, R14, RZ, P0 ;  /* 0x000000ff0e0e7207 */ /* 0x000fe40000000000 */
[----:B------:R-:W-:Y:S01]  /*27e0*/  LOP3.LUT R12, R12, R3, RZ, 0x3c, !PT ;  /* 0x000000030c0c7212 */ /* 0x000fe200078e3cff */
[----:B------:R-:W-:Y:S06]  /*27f0*/  @P2 BRA `(.L_x_42) ;  /* 0xfffffff000502947 */ /* 0x000fec000383ffff */
[----:B------:R-:W-:Y:S01]  /*2800*/  UIADD3 UR6, UPT, UPT, UR6, 0x30, URZ ;  /* 0x0000003006067890 */ /* 0x000fe2000fffe0ff */
[----:B------:R-:W-:-:S03]  /*2810*/  SHF.L.U32 R3, R15, 0x1f, RZ ;  /* 0x0000001f0f037819 */ /* 0x000fc600000006ff */
[----:B------:R-:W-:-:S09]  /*2820*/  ULEA UR4, UR26, UR6, 0x3 ;  /* 0x000000061a047291 */ /* 0x000fd2000f8e18ff */
[----:B------:R-:W1:Y:S02]  /*2830*/  SYNCS.PHASECHK.TRANS64.TRYWAIT P0, [UR4], R3 ;  /* 0x00000003ff0075a7 */ /* 0x000e640008001104 */
[----:B-1----:R-:W-:Y:S05]  /*2840*/  @!P0 BRA `(.L_x_43) ;  /* 0x0000006400048947 */ /* 0x002fea0003800000 */
.L_x_156:
[----:B------:R-:W-:-:S04]  /*2850*/  UIADD3 UR5, UPT, UPT, UR26, 0x1, URZ ;  /* 0x000000011a057890 */ /* 0x000fc8000fffe0ff */
[----:B------:R-:W-:-:S04]  /*2860*/  UISETP.NE.AND UP0, UPT, UR5, 0x6, UPT ;  /* 0x000000060500788c */ /* 0x000fc8000bf05270 */
[----:B------:R-:W-:Y:S02]  /*2870*/  USEL UR7, URZ, 0x1, UP0 ;  /* 0x00000001ff077887 */ /* 0x000fe40008000000 */
[----:B------:R-:W-:-:S04]  /*2880*/  USEL UR5, UR5, URZ, UP0 ;  /* 0x000000ff05057287 */ /* 0x000fc80008000000 */
[----:B------:R-:W-:Y:S01]  /*2890*/  ULEA UR4, UR5, UR6, 0x3 ;  /* 0x0000000605047291 */ /* 0x000fe2000f8e18ff */
[----:B------:R-:W-:-:S04]  /*28a0*/  LOP3.LUT R2, R15, UR7, RZ, 0x3c, !PT ;  /* 0x000000070f027c12 */ /* 0x000fc8000f8e3cff */
[----:B-1----:R-:W-:-:S04]  /*28b0*/  SHF.L.U32 R3, R2, 0x1f, RZ ;  /* 0x0000001f02037819 */ /* 0x002fc800000006ff */
[----:B------:R-:W1:Y:S02]  /*28c0*/  SYNCS.PHASECHK.TRANS64.TRYWAIT P0, [UR4], R3 ;  /* 0x00000003ff0075a7 */ /* 0x000e640008001104 */
[----:B-1----:R-:W-:Y:S05]  /*28d0*/  @!P0 BRA `(.L_x_44) ;  /* 0x0000006000f88947 */ /* 0x002fea0003800000 */
.L_x_158:
        /* <DEDUP_REMOVED lines=9> */
.L_x_160:
        /* <DEDUP_REMOVED lines=9> */
.L_x_162:
        /* <DEDUP_REMOVED lines=9> */
.L_x_164:
[----:B------:R-:W-:-:S04]  /*2a90*/  UIADD3 UR5, UPT, UPT, UR5, 0x1, URZ ;  /* 0x0000000105057890 */ /* 0x000fc8000fffe0ff */
[----:B------:R-:W-:-:S04]  /*2aa0*/  UISETP.NE.AND UP0, UPT, UR5, 0x6, UPT ;  /* 0x000000060500788c */ /* 0x000fc8000bf05270 */
[----:B------:R-:W-:Y:S02]  /*2ab0*/  USEL UR4, URZ, 0x1, UP0 ;  /* 0x00000001ff047887 */ /* 0x000fe40008000000 */
[----:B------:R-:W-:-:S04]  /*2ac0*/  USEL UR5, UR5, URZ, UP0 ;  /* 0x000000ff05057287 */ /* 0x000fc80008000000 */
[----:B------:R-:W-:Y:S01]  /*2ad0*/  ULEA UR5, UR5, UR6, 0x3 ;  /* 0x0000000605057291 */ /* 0x000fe2000f8e18ff */
[----:B-1----:R-:W-:-:S04]  /*2ae0*/  LOP3.LUT R3, R2, UR4, RZ, 0x3c, !PT ;  /* 0x0000000402037c12 */ /* 0x002fc8000f8e3cff */
[----:B------:R-:W-:Y:S01]  /*2af0*/  SHF.L.U32 R3, R3, 0x1f, RZ ;  /* 0x0000001f03037819 */ /* 0x000fe200000006ff */
[----:B---3--:R-:W-:-:S07]  /*2b00*/  IMAD.U32 R0, RZ, RZ, UR5 ;  /* 0x00000005ff007e24 */ /* 0x008fce000f8e00ff */
.L_x_48:
[----:B-1----:R1:W2:Y:S02]  /*2b10*/  SYNCS.PHASECHK.TRANS64.TRYWAIT P0, [R0+URZ], R3 ;  /* 0x00000003000075a7 */ /* 0x0022a400080011ff */
[----:B--2---:R-:W-:Y:S05]  /*2b20*/  @!P0 NANOSLEEP.SYNCS 0x989680 ;  /* 0x009896800000895d */ /* 0x004fea0003900000 */
[----:B------:R-:W2:Y:S02]  /*2b30*/  @!P0 SYNCS.PHASECHK.TRANS64 P0, [R0+URZ], R3 ;  /* 0x00000003000085a7 */ /* 0x000ea400080010ff */
[----:B--2---:R-:W-:Y:S05]  /*2b40*/  @P0 EXIT ;  /* 0x000000000000094d */ /* 0x004fea0003800000 */
[----:B------:R-:W-:Y:S05]  /*2b50*/  BRA `(.L_x_48) ;  /* 0xfffffffc00ec7947 */ /* 0x000fea000383ffff */
.L_x_22:
[----:B------:R-:W-:-:S04]  /*2b60*/  UISETP.NE.AND UP0, UPT, UR37, URZ, UPT ;  /* 0x000000ff2500728c */ /* 0x000fc8000bf05270 */
[----:B------:R-:W-:-:S09]  /*2b70*/  UISETP.NE.OR UP0, UPT, UR10, 0x1, UP0 ;  /* 0x000000010a00788c */ /* 0x000fd20008705670 */
[----:B------:R-:W-:Y:S05]  /*2b80*/  BRA.U UP0, `(.L_x_49) ;  /* 0x00000005004c7547 */ /* 0x000fea000b800000 */
[----:B------:R-:W-:Y:S01]  /*2b90*/  HFMA2 R11, -RZ, RZ, 0, 0 ;  /* 0x00000000ff0b7431 */ /* 0x000fe200000001ff */
[----:B------:R-:W-:Y:S01]  /*2ba0*/  ISETP.GE.U32.AND P2, PT, R10, 0x8, PT ;  /* 0x000000080a00780c */ /* 0x000fe20003f46070 */
[----:B------:R-:W-:Y:S01]  /*2bb0*/  IMAD.MOV.U32 R12, RZ, RZ, 0x1 ;  /* 0x00000001ff0c7424 */ /* 0x000fe200078e00ff */
[----:B------:R-:W-:Y:S01]  /*2bc0*/  CS2R R8, SRZ ;  /* 0x0000000000087805 */ /* 0x000fe2000001ff00 */
[----:B------:R-:W-:Y:S01]  /*2bd0*/  IMAD.MOV.U32 R3, RZ, RZ, RZ ;  /* 0x000000ffff037224 */ /* 0x000fe200078e00ff */
[----:B------:R-:W-:Y:S01]  /*2be0*/  UMOV UR4, 0x400 ;  /* 0x0000040000047882 */ /* 0x000fe20000000000 */
[----:B------:R-:W-:Y:S01]  /*2bf0*/  UMOV UR6, URZ ;  /* 0x000000ff00067c82 */ /* 0x000fe20008000000 */
[----:B------:R-:W-:-:S12]  /*2c00*/  ULEA UR37, UR37, UR4, 0x18 ;  /* 0x0000000425257291 */ /* 0x000fd8000f8ec0ff */
.L_x_53:
[----:B------:R-:W-:Y:S02]  /*2c10*/  LEA R0, R3, UR37, 0x3 ;  /* 0x0000002503007c11 */ /* 0x000fe4000f8e18ff */
[----:B------:R-:W-:-:S03]  /*2c20*/  SHF.L.U32 R5, R8, 0x1f, RZ ;  /* 0x0000001f08057819 */ /* 0x000fc600000006ff */
[----:B------:R-:W-:Y:S01]  /*2c30*/  VIADD R4, R0, 0x120 ;  /* 0x0000012000047836 */ /* 0x000fe20000000000 */
[----:B------:R-:W1:Y:S02]  /*2c40*/  SYNCS.PHASECHK.TRANS64.TRYWAIT P0, [R0+URZ+0x110], R5 ;  /* 0x00011005000075a7 */ /* 0x000e6400080011ff */
[----:B-1----:R-:W-:Y:S05]  /*2c50*/  @!P0 BRA `(.L_x_50) ;  /* 0x0000006000788947 */ /* 0x002fea0003800000 */
.L_x_165:
[----:B------:R-:W-:Y:S01]  /*2c60*/  ULEA UR5, UR6, UR37, 0x3 ;  /* 0x0000002506057291 */ /* 0x000fe2000f8e18ff */
[----:B------:R-:W-:Y:S01]  /*2c70*/  PRMT R4, RZ, 0x654, R4 ;  /* 0x00000654ff047816 */ /* 0x000fe20000000004 */
[----:B-1----:R-:W-:Y:S01]  /*2c80*/  @!P2 IMAD.MOV.U32 R5, RZ, RZ, 0x10 ;  /* 0x00000010ff05a424 */ /* 0x002fe200078e00ff */
[----:B------:R-:W-:Y:S01]  /*2c90*/  SHF.L.U32 R7, R12, 0x1f, RZ ;  /* 0x0000001f0c077819 */ /* 0x000fe200000006ff */
[----:B------:R-:W-:Y:S01]  /*2ca0*/  UIADD3 UR4, UPT, UPT, UR5, 0xb0, URZ ;  /* 0x000000b005047890 */ /* 0x000fe2000fffe0ff */
[----:B------:R1:W-:Y:S05]  /*2cb0*/  SYNCS.ARRIVE.TRANS64.RED.A1T0 RZ, [R4+URZ], RZ ;  /* 0x000000ff04ff79a7 */ /* 0x0003ea00081004ff */
[----:B------:R-:W-:Y:S01]  /*2cc0*/  IMAD.U32 R13, RZ, RZ, UR4 ;  /* 0x00000004ff0d7e24 */ /* 0x000fe2000f8e00ff */
[----:B------:R-:W2:Y:S04]  /*2cd0*/  SYNCS.PHASECHK.TRANS64.TRYWAIT P0, [UR5+0xc0], R7 ;  /* 0x0000c007ff0075a7 */ /* 0x000ea80008001105 */
[----:B------:R-:W-:Y:S01]  /*2ce0*/  PRMT R13, R10, 0x654, R13 ;  /* 0x000006540a0d7816 */ /* 0x000fe2000000000d */
[----:B-12---:R-:W-:Y:S06]  /*2cf0*/  @!P0 BRA `(.L_x_51) ;  /* 0x0000006000648947 */ /* 0x006fec0003800000 */
.L_x_167:
[----:B------:R-:W-:Y:S01]  /*2d00*/  ULEA UR4, UR6, UR37, 0x4 ;  /* 0x0000002506047291 */ /* 0x000fe2000f8e20ff */
[----:B------:R-:W-:Y:S01]  /*2d10*/  SEL R2, R13, R2, !P2 ;  /* 0x000000020d027207 */ /* 0x000fe20005000000 */
[----:B------:R-:W-:Y:S01]  /*2d20*/  UIADD3 UR5, UPT, UPT, UR5, 0xb0, URZ ;  /* 0x000000b005057890 */ /* 0x000fe2000fffe0ff */
[----:B-1----:R-:W-:Y:S01]  /*2d30*/  LEA R0, R11, UR37, 0x3 ;  /* 0x000000250b007c11 */ /* 0x002fe2000f8e18ff */
[----:B------:R-:W-:Y:S01]  /*2d40*/  UIADD3 UR4, UPT, UPT, UR4, 0x140, URZ ;  /* 0x0000014004047890 */ /* 0x000fe2000fffe0ff */
[----:B------:R1:W-:Y:S01]  /*2d50*/  @!P2 SYNCS.ARRIVE.TRANS64.RED RZ, [R2+URZ], R5 ;  /* 0x0000000502ffa9a7 */ /* 0x0003e200080004ff */
[----:B------:R-:W-:Y:S01]  /*2d60*/  UIADD3 UR6, UPT, UPT, UR6, 0x1, URZ ;  /* 0x0000000106067890 */ /* 0x000fe2000fffe0ff */
[----:B------:R-:W-:-:S03]  /*2d70*/  VIADD R3, R3, 0x1 ;  /* 0x0000000103037836 */ /* 0x000fc60000000000 */
[----:B------:R-:W-:Y:S02]  /*2d80*/  UISETP.NE.AND UP0, UPT, UR6, 0x2, UPT ;  /* 0x000000020600788c */ /* 0x000fe4000bf05270 */
[----:B------:R-:W-:Y:S01]  /*2d90*/  ISETP.NE.AND P0, PT, R3, 0x2, PT ;  /* 0x000000020300780c */ /* 0x000fe20003f05270 */
[----:B------:R-:W-:Y:S06]  /*2da0*/  UGETNEXTWORKID.BROADCAST [UR4], [UR5] ;  /* 0x00000000040073ca */ /* 0x000fec0008000100 */
[----:B------:R-:W-:Y:S02]  /*2db0*/  USEL UR4, URZ, 0x1, UP0 ;  /* 0x00000001ff047887 */ /* 0x000fe40008000000 */
[----:B------:R-:W-:-:S04]  /*2dc0*/  USEL UR6, UR6, URZ, UP0 ;  /* 0x000000ff06067287 */ /* 0x000fc80008000000 */
[----:B------:R-:W-:Y:S02]  /*2dd0*/  LOP3.LUT R12, R12, UR4, RZ, 0x3c, !PT ;  /* 0x000000040c0c7c12 */ /* 0x000fe4000f8e3cff */
[----:B-1----:R-:W-:-:S04]  /*2de0*/  SHF.L.U32 R5, R9, 0x1f, RZ ;  /* 0x0000001f09057819 */ /* 0x002fc800000006ff */
[----:B------:R-:W1:Y:S02]  /*2df0*/  SYNCS.PHASECHK.TRANS64.TRYWAIT P1, [R0+URZ+0xb0], R5 ;  /* 0x0000b005000075a7 */ /* 0x000e6400080211ff */
[----:B-1----:R-:W-:Y:S05]  /*2e00*/  @!P1 BRA `(.L_x_52) ;  /* 0x0000006000389947 */ /* 0x002fea0003800000 */
.L_x_168:
[----:B------:R-:W-:Y:S01]  /*2e10*/  LEA R4, R11, UR37, 0x4 ;  /* 0x000000250b047c11 */ /* 0x000fe2000f8e20ff */
[----:B-1----:R-:W-:Y:S01]  /*2e20*/  VIADD R0, R0, 0xc0 ;  /* 0x000000c000007836 */ /* 0x002fe20000000000 */
[----:B------:R-:W-:Y:S01]  /*2e30*/  SEL R3, R3, RZ, P0 ;  /* 0x000000ff03037207 */ /* 0x000fe20000000000 */
[----:B------:R-:W-:-:S03]  /*2e40*/  VIADD R11, R11, 0x1 ;  /* 0x000000010b0b7836 */ /* 0x000fc60000000000 */
[----:B------:R-:W1:Y:S01]  /*2e50*/  LDS.128 R4, [R4+0x140] ;  /* 0x0001400004047984 */ /* 0x000e620000000c00 */
[----:B------:R-:W-:Y:S02]  /*2e60*/  PRMT R0, RZ, 0x654, R0 ;  /* 0x00000654ff007816 */ /* 0x000fe40000000000 */
[C---:B------:R-:W-:Y:S01]  /*2e70*/  ISETP.NE.AND P1, PT, R11.reuse, 0x2, PT ;  /* 0x000000020b00780c */ /* 0x040fe20003f25270 */
[----:B------:R-:W-:Y:S01]  /*2e80*/  @!PT LDS RZ, [RZ] ;  /* 0x00000000fffff984 */ /* 0x000fe20000000800 */
[----:B------:R-:W-:Y:S01]  /*2e90*/  @!PT LDS RZ, [RZ] ;  /* 0x00000000fffff984 */ /* 0x000fe20000000800 */
[----:B------:R-:W-:Y:S01]  /*2ea0*/  @!PT LDS RZ, [RZ] ;  /* 0x00000000fffff984 */ /* 0x000fe20000000800 */
[----:B------:R-:W-:Y:S01]  /*2eb0*/  @!PT LDS RZ, [RZ] ;  /* 0x00000000fffff984 */ /* 0x000fe20000000800 */
[----:B------:R2:W-:Y:S06]  /*2ec0*/  MEMBAR.ALL.CTA ;  /* 0x0000000000007992 */ /* 0x0005ec0000008000 */
[----:B--2---:R-:W2:Y:S01]  /*2ed0*/  FENCE.VIEW.ASYNC.S ;  /* 0x00000000000073c6 */ /* 0x004ea20000000000 */
[----:B------:R-:W-:Y:S01]  /*2ee0*/  SEL R11, R11, RZ, P1 ;  /* 0x000000ff0b0b7207 */ /* 0x000fe20000800000 */
[----:B--2---:R2:W-:Y:S01]  /*2ef0*/  SYNCS.ARRIVE.TRANS64.RED.A1T0 RZ, [R0+URZ], RZ ;  /* 0x000000ff00ff79a7 */ /* 0x0045e200081004ff */
[----:B-1----:R-:W-:-:S02]  /*2f00*/  LOP3.LUT P3, RZ, R6, 0x1, RZ, 0xc0, !PT ;  /* 0x0000000106ff7812 */ /* 0x002fc4000786c0ff */
[----:B------:R-:W-:-:S04]  /*2f10*/  SEL R5, RZ, 0x1, P0 ;  /* 0x00000001ff057807 */ /* 0x000fc80000000000 */
[----:B------:R-:W-:Y:S02]  /*2f20*/  LOP3.LUT R8, R8, R5, RZ, 0x3c, !PT ;  /* 0x0000000508087212 */ /* 0x000fe400078e3cff */
[----:B--2---:R-:W-:-:S04]  /*2f30*/  SEL R0, RZ, 0x1, P1 ;  /* 0x00000001ff007807 */ /* 0x004fc80000800000 */
[----:B------:R-:W-:Y:S01]  /*2f40*/  LOP3.LUT R9, R9, R0, RZ, 0x3c, !PT ;  /* 0x0000000009097212 */ /* 0x000fe200078e3cff */
[----:B------:R-:W-:Y:S06]  /*2f50*/  @P3 BRA `(.L_x_53) ;  /* 0xfffffffc002c3947 */ /* 0x000fec000383ffff */
[----:B------:R-:W-:Y:S01]  /*2f60*/  ULEA UR5, UR6, UR37, 0x3 ;  /* 0x0000002506057291 */ /* 0x000fe2000f8e18ff */
[----:B------:R-:W-:-:S08]  /*2f70*/  SHF.L.U32 R3, R12, 0x1f, RZ ;  /* 0x0000001f0c037819 */ /* 0x000fd000000006ff */
[----:B------:R-:W1:Y:S02]  /*2f80*/  SYNCS.PHASECHK.TRANS64 P0, [UR5+0xc0], R3 ;  /* 0x0000c003ff0075a7 */ /* 0x000e640008001005 */
[----:B-1----:R-:W-:Y:S05]  /*2f90*/  @P0 BRA `(.L_x_54) ;  /* 0x0000000000080947 */ /* 0x002fea0003800000 */
[----:B------:R-:W1:Y:S02]  /*2fa0*/  SYNCS.PHASECHK.TRANS64.TRYWAIT P0, [UR5+0xc0], R3 ;  /* 0x0000c003ff0075a7 */ /* 0x000e640008001105 */
[----:B-1----:R-:W-:Y:S05]  /*2fb0*/  @!P0 BRA `(.L_x_55) ;  /* 0x0000005c00e08947 */ /* 0x002fea0003800000 */
.L_x_54:
[----:B------:R-:W-:-:S04]  /*2fc0*/  UIADD3 UR4, UPT, UPT, UR6, 0x1, URZ ;  /* 0x0000000106047890 */ /* 0x000fc8000fffe0ff */
[----:B------:R-:W-:-:S04]  /*2fd0*/  UISETP.NE.AND UP0, UPT, UR4, 0x2, UPT ;  /* 0x000000020400788c */ /* 0x000fc8000bf05270 */
[----:B------:R-:W-:Y:S02]  /*2fe0*/  USEL UR7, URZ, 0x1, UP0 ;  /* 0x00000001ff077887 */ /* 0x000fe40008000000 */
[----:B------:R-:W-:-:S04]  /*2ff0*/  USEL UR4, UR4, URZ, UP0 ;  /* 0x000000ff04047287 */ /* 0x000fc80008000000 */
[----:B------:R-:W-:Y:S01]  /*3000*/  ULEA UR4, UR4, UR37, 0x3 ;  /* 0x0000002504047291 */ /* 0x000fe2000f8e18ff */
[----:B-1----:R-:W-:-:S04]  /*3010*/  LOP3.LUT R3, R12, UR7, RZ, 0x3c, !PT ;  /* 0x000000070c037c12 */ /* 0x002fc8000f8e3cff */
[----:B------:R-:W-:-:S04]  /*3020*/  SHF.L.U32 R0, R3, 0x1f, RZ ;  /* 0x0000001f03007819 */ /* 0x000fc800000006ff */
[----:B------:R-:W1:Y:S02]  /*3030*/  SYNCS.PHASECHK.TRANS64 P0, [UR4+0xc0], R0 ;  /* 0x0000c000ff0075a7 */ /* 0x000e640008001004 */
[----:B-1----:R-:W-:Y:S05]  /*3040*/  @P0 EXIT ;  /* 0x000000000000094d */ /* 0x002fea0003800000 */
[----:B------:R-:W-:Y:S02]  /*3050*/  SHF.L.U32 R3, R3, 0x1f, RZ ;  /* 0x0000001f03037819 */ /* 0x000fe400000006ff */
[----:B------:R-:W-:-:S07]  /*3060*/  MOV R0, UR4 ;  /* 0x0000000400007c02 */ /* 0x000fce0008000f00 */
.L_x_56:
[----:B-1----:R1:W2:Y:S02]  /*3070*/  SYNCS.PHASECHK.TRANS64.TRYWAIT P0, [R0+URZ+0xc0], R3 ;  /* 0x0000c003000075a7 */ /* 0x0022a400080011ff */
[----:B--2---:R-:W-:Y:S05]  /*3080*/  @!P0 NANOSLEEP.SYNCS 0x989680 ;  /* 0x009896800000895d */ /* 0x004fea0003900000 */
[----:B------:R-:W2:Y:S02]  /*3090*/  @!P0 SYNCS.PHASECHK.TRANS64 P0, [R0+URZ+0xc0], R3 ;  /* 0x0000c003000085a7 */ /* 0x000ea400080010ff */
[----:B--2---:R-:W-:Y:S05]  /*30a0*/  @P0 EXIT ;  /* 0x000000000000094d */ /* 0x004fea0003800000 */
[----:B------:R-:W-:Y:S05]  /*30b0*/  BRA `(.L_x_56) ;  /* 0xfffffffc00ec7947 */ /* 0x000fea000383ffff */
.L_x_49:
[----:B------:R-:W-:Y:S05]  /*30c0*/  BRA.U UP3, `(.L_x_57) ;  /* 0x0000001103d47547 */ /* 0x000fea000b800000 */
[----:B------:R-:W-:Y:S01]  /*30d0*/  UMOV UR4, 0x40 ;  /* 0x0000004000047882 */ /* 0x000fe20000000000 */
[----:B------:R-:W-:Y:S01]  /*30e0*/  NOP ;  /* 0x0000000000007918 */ /* 0x000fe20000000000 */
[----:B------:R-:W-:Y:S01]  /*30f0*/  ULEA UR4, UR37, UR4, 0x18 ;  /* 0x0000000425047291 */ /* 0x000fe2000f8ec0ff */
[----:B------:R-:W-:Y:S02]  /*3100*/  UMOV UR5, 0x400 ;  /* 0x0000040000057882 */ /* 0x000fe40000000000 */
[----:B------:R-:W-:-:S06]  /*3110*/  ULEA UR37, UR37, UR5, 0x18 ;  /* 0x0000000525257291 */ /* 0x000fcc000f8ec0ff */
[----:B------:R-:W1:Y:S02]  /*3120*/  LDS.U8 R2, [UR4+0x1c] ;  /* 0x00001c04ff027984 */ /* 0x000e640008000000 */
[----:B-1----:R-:W-:-:S13]  /*3130*/  ISETP.NE.AND P0, PT, R2, RZ, PT ;  /* 0x000000ff0200720c */ /* 0x002fda0003f05270 */
[----:B------:R-:W-:Y:S05]  /*3140*/  @P0 BRA `(.L_x_58) ;  /* 0x0000000400080947 */ /* 0x000fea0003800000 */
[----:B------:R-:W-:Y:S02]  /*3150*/  UISETP.NE.U32.AND UP0, UPT, UR9, 0x1, UPT ;  /* 0x000000010900788c */ /* 0x000fe4000bf05070 */
[----:B------:R-:W-:-:S07]  /*3160*/  UIADD3 UR6, UPT, UPT, UR4, 0x8, URZ ;  /* 0x0000000804067890 */ /* 0x000fce000fffe0ff */
[----:B------:R-:W-:Y:S05]  /*3170*/  BRA.U !UP0, `(.L_x_59) ;  /* 0x00000001089c7547 */ /* 0x000fea000b800000 */
[----:B------:R-:W-:Y:S01]  /*3180*/  ELECT P0, URZ, PT ;  /* 0x0000000000ff782f */ /* 0x000fe20003800000 */
[----:B------:R-:W-:-:S12]  /*3190*/  BSSY B0, `(.L_x_59) ;  /* 0x0000025000007945 */ /* 0x000fd80003800000 */
[----:B------:R-:W-:Y:S05]  /*31a0*/  @!P0 BRA `(.L_x_60) ;  /* 0x00000000008c8947 */ /* 0x000fea0003800000 */
[----:B------:R-:W-:-:S05]  /*31b0*/  UMOV UR5, 0x10 ;  /* 0x0000001000057882 */ /* 0x000fca0000000000 */
[----:B------:R-:W-:Y:S04]  /*31c0*/  DEPBAR.LE SB1, 0x36 ;  /* 0x00009d800000791a */ /* 0x000fe80000000000 */
[----:B------:R-:W1:Y:S02]  /*31d0*/  UTCATOMSWS.2CTA.FIND_AND_SET.ALIGN UP1, UR5, UR5 ;  /* 0x00000005000575e3 */ /* 0x000e640008220800 */
[----:B-1----:R-:W-:Y:S01]  /*31e0*/  MOV R11, UR5 ;  /* 0x00000005000b7c02 */ /* 0x002fe20008000f00 */
[----:B------:R-:W-:Y:S06]  /*31f0*/  BRA.U UP1, `(.L_x_61) ;  /* 0x0000000101187547 */ /* 0x000fec000b800000 */
.L_x_62:
[----:B------:R-:W-:Y:S05]  /*3200*/  NANOSLEEP 0x64 ;  /* 0x000000640000795d */ /* 0x000fea0003800000 */
[----:B------:R-:W-:-:S05]  /*3210*/  UMOV UR5, 0x10 ;  /* 0x0000001000057882 */ /* 0x000fca0000000000 */
[----:B------:R-:W-:Y:S04]  /*3220*/  DEPBAR.LE SB1, 0x36 ;  /* 0x00009d800000791a */ /* 0x000fe80000000000 */
[----:B------:R-:W1:Y:S02]  /*3230*/  UTCATOMSWS.2CTA.FIND_AND_SET.ALIGN UP1, UR5, UR5 ;  /* 0x00000005000575e3 */ /* 0x000e640008220800 */
[----:B-1----:R-:W-:Y:S01]  /*3240*/  MOV R11, UR5 ;  /* 0x00000005000b7c02 */ /* 0x002fe20008000f00 */
[----:B------:R-:W-:Y:S05]  /*3250*/  BRA.U !UP1, `(.L_x_62) ;  /* 0xfffffffd09e87547 */ /* 0x000fea000b83ffff */
.L_x_61:
[----:B------:R-:W1:Y:S01]  /*3260*/  LDS R5, [UR4+0x10] ;  /* 0x00001004ff057984 */ /* 0x000e620008000800 */
[----:B------:R-:W-:Y:S01]  /*3270*/  IMAD.U32 R3, RZ, RZ, UR37 ;  /* 0x00000025ff037e24 */ /* 0x000fe2000f8e00ff */
[----:B------:R-:W-:-:S03]  /*3280*/  MOV R2, UR8 ;  /* 0x0000000800027c02 */ /* 0x000fc60008000f00 */
[----:B------:R-:W-:Y:S01]  /*3290*/  VIADD R3, R3, 0x160 ;  /* 0x0000016003037836 */ /* 0x000fe20000000000 */
[----:B-1----:R-:W-:-:S04]  /*32a0*/  SHF.L.U32 R5, R5, 0x1f, RZ ;  /* 0x0000001f05057819 */ /* 0x002fc800000006ff */
[----:B------:R-:W1:Y:S02]  /*32b0*/  SYNCS.PHASECHK.TRANS64.TRYWAIT P0, [UR4+0x8], R5 ;  /* 0x00000805ff0075a7 */ /* 0x000e640008001104 */
[----:B-1----:R-:W-:Y:S05]  /*32c0*/  @P0 BRA `(.L_x_63) ;  /* 0x0000000000080947 */ /* 0x002fea0003800000 */
[----:B------:R-:W1:Y:S02]  /*32d0*/  SYNCS.PHASECHK.TRANS64.TRYWAIT P0, [UR4+0x8], R5 ;  /* 0x00000805ff0075a7 */ /* 0x000e640008001104 */
[----:B-1----:R-:W-:Y:S05]  /*32e0*/  @!P0 BRA `(.L_x_64) ;  /* 0x0000005c002c8947 */ /* 0x002fea0003800000 */
.L_x_63:
[----:B-1----:R-:W-:Y:S01]  /*32f0*/  HFMA2 R4, -RZ, RZ, 0, 5.9604644775390625e-08 ;  /* 0x00000001ff047431 */ /* 0x002fe200000001ff */
[----:B------:R-:W-:Y:S01]  /*3300*/  UPRMT UR5, UR8, 0x654, UR6 ;  /* 0x0000065408057896 */ /* 0x000fe20008000006 */
[----:B------:R-:W-:Y:S01]  /*3310*/  IMAD.MOV.U32 R6, RZ, RZ, 0xffff ;  /* 0x0000ffffff067424 */ /* 0x000fe200078e00ff */
[----:B------:R-:W-:Y:S01]  /*3320*/  PRMT R2, R2, 0x654, R3 ;  /* 0x0000065402027816 */ /* 0x000fe20000000003 */
[----:B------:R-:W-:Y:S02]  /*3330*/  IMAD.MOV.U32 R5, RZ, RZ, 0x4 ;  /* 0x00000004ff057424 */ /* 0x000fe400078e00ff */
[----:B------:R-:W-:Y:S01]  /*3340*/  IMAD.SHL.U32 R9, R11, 0x20, RZ ;  /* 0x000000200b097824 */ /* 0x000fe200078e00ff */
[----:B------:R-:W-:Y:S02]  /*3350*/  MOV R3, UR5 ;  /* 0x0000000500037c02 */ /* 0x000fe40008000f00 */
[-C--:B------:R-:W-:Y:S01]  /*3360*/  SHF.L.U32 R7, R6, R11.reuse, RZ ;  /* 0x0000000b06077219 */ /* 0x080fe200000006ff */
[----:B------:R1:W-:Y:S01]  /*3370*/  SYNCS.ARRIVE.TRANS64.RED RZ, [UR5], R5 ;  /* 0x00000005ffff79a7 */ /* 0x0003e20008000405 */
[----:B------:R-:W-:Y:S01]  /*3380*/  SHF.L.U32 R6, R4, R11, RZ ;  /* 0x0000000b04067219 */ /* 0x000fe200000006ff */
[----:B------:R1:W-:Y:S04]  /*3390*/  STS [UR37+0x160], R9 ;  /* 0x00016009ff007988 */ /* 0x0003e80008000825 */
[----:B------:R1:W-:Y:S04]  /*33a0*/  STAS [R2.64], R11 ;  /* 0x0000000b02007dbd */ /* 0x0003e8000c0008ff */
[----:B------:R1:W-:Y:S04]  /*33b0*/  ATOMS.OR RZ, [UR4+0x14], R7 ;  /* 0x00001407ffff798c */ /* 0x0003e8000b000004 */
[----:B------:R1:W-:Y:S04]  /*33c0*/  ATOMS.OR RZ, [UR4+0x18], R6 ;  /* 0x00001806ffff798c */ /* 0x0003e8000b000004 */
[----:B------:R1:W-:Y:S02]  /*33d0*/  ATOMS.XOR RZ, [UR4+0x10], R4 ;  /* 0x00001004ffff798c */ /* 0x0003e4000b800004 */
.L_x_60:
[----:B------:R-:W-:Y:S05]  /*33e0*/  BSYNC B0 ;  /* 0x0000000000007941 */ /* 0x000fea0003800000 */
.L_x_59:
[----:B------:R-:W-:Y:S05]  /*33f0*/  BRA.U UP0, `(.L_x_65) ;  /* 0x00000001006c7547 */ /* 0x000fea000b800000 */
[----:B------:R-:W-:-:S03]  /*3400*/  UMOV UR5, 0xffffffff ;  /* 0xffffffff00057882 */ /* 0x000fc60000000000 */
[----:B------:R-:W-:Y:S05]  /*3410*/  BRA.DIV UR5, `(.L_x_66) ;  /* 0x0000005a05f87947 */ /* 0x000fea000b800000 */
[----:B------:R-:W-:-:S13]  /*3420*/  ELECT P6, URZ, PT ;  /* 0x0000000000ff782f */ /* 0x000fda00038c0000 */
.L_x_172:
[----:B------:R-:W-:Y:S05]  /*3430*/  @!P6 BRA `(.L_x_65) ;  /* 0x00000000005ce947 */ /* 0x000fea0003800000 */
[----:B-1----:R-:W1:Y:S02]  /*3440*/  LDS R3, [UR4+0x10] ;  /* 0x00001004ff037984 */ /* 0x002e640008000800 */
[----:B-1----:R-:W-:-:S04]  /*3450*/  SHF.L.U32 R3, R3, 0x1f, RZ ;  /* 0x0000001f03037819 */ /* 0x002fc800000006ff */
[----:B------:R-:W1:Y:S02]  /*3460*/  SYNCS.PHASECHK.TRANS64.TRYWAIT P0, [UR4+0x8], R3 ;  /* 0x00000803ff0075a7 */ /* 0x000e640008001104 */
[----:B-1----:R-:W-:Y:S05]  /*3470*/  @P0 BRA `(.L_x_67) ;  /* 0x0000000000080947 */ /* 0x002fea0003800000 */
[----:B------:R-:W1:Y:S02]  /*3480*/  SYNCS.PHASECHK.TRANS64.TRYWAIT P0, [UR4+0x8], R3 ;  /* 0x00000803ff0075a7 */ /* 0x000e640008001104 */
[----:B-1----:R-:W-:Y:S05]  /*3490*/  @!P0 BRA `(.L_x_68) ;  /* 0x0000005800f88947 */ /* 0x002fea0003800000 */
.L_x_67:
[----:B------:R-:W2:Y:S01]  /*34a0*/  LDS R5, [UR37+0x160] ;  /* 0x00016025ff057984 */ /* 0x000ea20008000800 */
[----:B-1----:R-:W-:Y:S02]  /*34b0*/  HFMA2 R2, -RZ, RZ, 0, 5.9604644775390625e-08 ;  /* 0x00000001ff027431 */ /* 0x002fe400000001ff */
[----:B------:R-:W-:Y:S01]  /*34c0*/  IMAD.MOV.U32 R3, RZ, RZ, 0xffff ;  /* 0x0000ffffff037424 */ /* 0x000fe200078e00ff */
[----:B------:R-:W-:Y:S01]  /*34d0*/  UPRMT UR5, UR8, 0x654, UR6 ;  /* 0x0000065408057896 */ /* 0x000fe20008000006 */
[----:B--2---:R-:W-:-:S03]  /*34e0*/  IMAD.SHL.U32 R4, R5, 0x20, RZ ;  /* 0x0000002005047824 */ /* 0x004fc600078e00ff */
[-C--:B------:R-:W-:Y:S02]  /*34f0*/  SHF.L.U32 R3, R3, R5.reuse, RZ ;  /* 0x0000000503037219 */ /* 0x080fe400000006ff */
[----:B------:R-:W-:Y:S01]  /*3500*/  SHF.L.U32 R5, R2, R5, RZ ;  /* 0x0000000502057219 */ /* 0x000fe200000006ff */
[----:B------:R2:W-:Y:S04]  /*3510*/  STS [UR37+0x160], R4 ;  /* 0x00016004ff007988 */ /* 0x0005e80008000825 */
[----:B------:R2:W-:Y:S04]  /*3520*/  ATOMS.OR RZ, [UR4+0x14], R3 ;  /* 0x00001403ffff798c */ /* 0x0005e8000b000004 */
[----:B------:R2:W-:Y:S01]  /*3530*/  ATOMS.OR RZ, [UR4+0x18], R5 ;  /* 0x00001805ffff798c */ /* 0x0005e2000b000004 */
[----:B------:R-:W-:Y:S03]  /*3540*/  SYNCS.ARRIVE.TRANS64.RED.A1T0 RZ, [UR5], RZ ;  /* 0x000000ffffff79a7 */ /* 0x000fe60008100405 */
[----:B------:R2:W-:Y:S01]  /*3550*/  ATOMS.XOR RZ, [UR4+0x10], R2 ;  /* 0x00001002ffff798c */ /* 0x0005e2000b800004 */
[----:B------:R-:W-:Y:S05]  /*3560*/  BRA `(.L_x_65) ;  /* 0x0000000000107947 */ /* 0x000fea0003800000 */
.L_x_58:
[----:B------:R-:W-:-:S05]  /*3570*/  MOV R2, 0xffffffff ;  /* 0xffffffff00027802 */ /* 0x000fca0000000f00 */
[----:B------:R1:W-:Y:S02]  /*3580*/  STS [UR37+0x160], R2 ;  /* 0x00016002ff007988 */ /* 0x0003e40008000825 */
[----:B-1----:R-:W-:Y:S02]  /*3590*/  MOV R2, 0x35b0 ;  /* 0x000035b000027802 */ /* 0x002fe40000000f00 */
[----:B-----5:R-:W-:Y:S05]  /*35a0*/  CALL.REL.NOINC `($__internal_1_$__cuda_sm10x_tcgen05_guardrail_trap_phase_invalid_during_alloc) ;  /* 0x0000006000cc7944 */ /* 0x020fea0003c00000 */
.L_x_65:
[----:B------:R-:W-:Y:S05]  /*35b0*/  WARPSYNC.ALL ;  /* 0x0000000000007948 */ /* 0x000fea0003800000 */
[----:B------:R-:W3:Y:S01]  /*35c0*/  S2UR UR5, SR_CgaCtaId ;  /* 0x00000000000579c3 */ /* 0x000ee20000008800 */
[----:B------:R-:W-:Y:S01]  /*35d0*/  UMOV UR4, 0x400 ;  /* 0x0000040000047882 */ /* 0x000fe20000000000 */
[----:B------:R-:W-:-:S06]  /*35e0*/  NOP ;  /* 0x0000000000007918 */ /* 0x000fcc0000000000 */
[----:B------:R-:W-:Y:S06]  /*35f0*/  BAR.ARV 0x6, 0xa0 ;  /* 0x0182800000007b1d */ /* 0x000fec0000002000 */
[----:B------:R-:W4:Y:S01]  /*3600*/  LDCU UR6, c[0x0][0x38c] ;  /* 0x00007180ff0677ac */ /* 0x000f220008000800 */
[----:B------:R-:W-:Y:S01]  /*3610*/  LOP3.LUT R0, R0, 0xffff, RZ, 0xc0, !PT ;  /* 0x0000ffff00007812 */ /* 0x000fe200078ec0ff */
[----:B-1----:R-:W-:Y:S01]  /*3620*/  IMAD.MOV.U32 R9, RZ, RZ, 0x1 ;  /* 0x00000001ff097424 */ /* 0x002fe200078e00ff */
[----:B------:R-:W-:Y:S01]  /*3630*/  LOP3.LUT R8, R8, 0xffff, RZ, 0xc0, !PT ;  /* 0x0000ffff08087812 */ /* 0x000fe200078ec0ff */
[----:B------:R-:W-:Y:S01]  /*3640*/  UMOV UR18, URZ ;  /* 0x000000ff00127c82 */ /* 0x000fe20008000000 */
[----:B------:R-:W-:Y:S01]  /*3650*/  R2UR UR11, R0 ;  /* 0x00000000000b72ca */ /* 0x000fe200000e0000 */
[----:B------:R-:W-:Y:S01]  /*3660*/  UMOV UR17, URZ ;  /* 0x000000ff00117c82 */ /* 0x000fe20008000000 */
[----:B------:R-:W-:Y:S01]  /*3670*/  R2UR UR12, R8 ;  /* 0x00000000080c72ca */ /* 0x000fe200000e0000 */
[----:B------:R-:W-:Y:S01]  /*3680*/  IMAD.MOV.U32 R8, RZ, RZ, RZ ;  /* 0x000000ffff087224 */ /* 0x000fe200078e00ff */
[----:B------:R-:W-:Y:S01]  /*3690*/  UMOV UR16, URZ ;  /* 0x000000ff00107c82 */ /* 0x000fe20008000000 */
[----:B---3--:R-:W-:-:S02]  /*36a0*/  ULEA UR5, UR5, UR4, 0x18 ;  /* 0x0000000405057291 */ /* 0x008fc4000f8ec0ff */
[----:B------:R-:W-:Y:S02]  /*36b0*/  UISETP.NE.AND UP2, UPT, UR9, URZ, UPT ;  /* 0x000000ff0900728c */ /* 0x000fe4000bf45270 */
[----:B------:R-:W-:Y:S02]  /*36c0*/  UIADD3 UR13, UPT, UPT, UR5, 0x10300, URZ ;  /* 0x00010300050d7890 */ /* 0x000fe4000fffe0ff */
[----:B------:R-:W-:Y:S02]  /*36d0*/  UIADD3 UR20, UPT, UPT, UR5, 0x4300, URZ ;  /* 0x0000430005147890 */ /* 0x000fe4000fffe0ff */
[----:B----4-:R-:W-:Y:S01]  /*36e0*/  UIADD3 UR6, UPT, UPT, UR6, 0x3f, URZ ;  /* 0x0000003f06067890 */ /* 0x010fe2000fffe0ff */
[----:B--2---:R-:W1:Y:S01]  /*36f0*/  LDS R2, [UR5+0x160] ;  /* 0x00016005ff027984 */ /* 0x004e620008000800 */
[----:B------:R-:W-:Y:S02]  /*3700*/  USHF.R.U32.HI UR13, URZ, 0x4, UR13 ;  /* 0x00000004ff0d7899 */ /* 0x000fe4000801160d */
[----:B------:R-:W-:-:S02]  /*3710*/  USHF.R.S32.HI UR4, URZ, 0x1f, UR6 ;  /* 0x0000001fff047899 */ /* 0x000fc40008011406 */
[----:B------:R-:W-:Y:S02]  /*3720*/  USHF.R.U32.HI UR20, URZ, 0x4, UR20 ;  /* 0x00000004ff147899 */ /* 0x000fe40008011614 */
[----:B------:R-:W-:Y:S02]  /*3730*/  ULEA.HI UR4, UR4, UR6, URZ, 0x6 ;  /* 0x0000000604047291 */ /* 0x000fe4000f8f30ff */
[----:B------:R-:W-:Y:S02]  /*3740*/  ULOP3.LUT UR13, UR13, 0x3fff, URZ, 0xc0, !UPT ;  /* 0x00003fff0d0d7892 */ /* 0x000fe4000f8ec0ff */
[----:B------:R-:W-:Y:S01]  /*3750*/  USHF.R.S32.HI UR4, URZ, 0x6, UR4 ;  /* 0x00000006ff047899 */ /* 0x000fe20008011404 */
[----:B------:R-:W-:Y:S01]  /*3760*/  UMOV UR28, 0x0 ;  /* 0x00000000001c7882 */ /* 0x000fe20000000000 */
[----:B------:R-:W-:Y:S02]  /*3770*/  UMOV UR29, 0x8208010 ;  /* 0x08208010001d7882 */ /* 0x000fe40000000000 */
[----:B------:R-:W-:-:S02]  /*3780*/  UISETP.LT.AND UP0, UPT, UR4, 0x1, UPT ;  /* 0x000000010400788c */ /* 0x000fc4000bf01270 */
[----:B------:R-:W-:Y:S02]  /*3790*/  ULOP3.LUT UR20, UR20, 0x3fff, URZ, 0xc0, !UPT ;  /* 0x00003fff14147892 */ /* 0x000fe4000f8ec0ff */
[----:B------:R-:W-:Y:S02]  /*37a0*/  ULOP3.LUT UR13, UR13, 0x10000, URZ, 0xfc, !UPT ;  /* 0x000100000d0d7892 */ /* 0x000fe4000f8efcff */
[----:B------:R-:W-:Y:S01]  /*37b0*/  USEL UR19, UR4, 0x1, !UP0 ;  /* 0x0000000104137887 */ /* 0x000fe2000c000000 */
[----:B------:R-:W-:Y:S01]  /*37c0*/  UMOV UR26, 0x0 ;  /* 0x00000000001a7882 */ /* 0x000fe20000000000 */
[----:B------:R-:W-:Y:S01]  /*37d0*/  UMOV UR27, 0x8208010 ;  /* 0x08208010001b7882 */ /* 0x000fe20000000000 */
[----:B------:R-:W-:Y:S01]  /*37e0*/  UMOV UR24, 0x0 ;  /* 0x0000000000187882 */ /* 0x000fe20000000000 */
[----:B------:R-:W-:Y:S01]  /*37f0*/  UMOV UR25, 0x8208010 ;  /* 0x0820801000197882 */ /* 0x000fe20000000000 */
[----:B------:R-:W-:Y:S01]  /*3800*/  UMOV UR22, 0x0 ;  /* 0x0000000000167882 */ /* 0x000fe20000000000 */
[----:B------:R-:W-:Y:S01]  /*3810*/  UMOV UR23, 0x8208010 ;  /* 0x0820801000177882 */ /* 0x000fe20000000000 */
[----:B-1----:R-:W-:-:S02]  /*3820*/  R2UR UR21, R2 ;  /* 0x00000000021572ca */ /* 0x002fc400000e0000 */
[----:B------:R-:W-:-:S13]  /*3830*/  CS2R R2, SRZ ;  /* 0x0000000000027805 */ /* 0x000fda000001ff00 */
.L_x_76:
[C---:B------:R-:W-:Y:S02]  /*3840*/  LEA R0, R8.reuse, UR5, 0x3 ;  /* 0x0000000508007c11 */ /* 0x040fe4000f8e18ff */
[----:B------:R-:W-:Y:S02]  /*3850*/  SHF.L.U32 R5, R3, 0x1f, RZ ;  /* 0x0000001f03057819 */ /* 0x000fe400000006ff */
[----:B------:R-:W-:Y:S02]  /*3860*/  LEA R4, R8, UR5, 0x4 ;  /* 0x0000000508047c11 */ /* 0x000fe4000f8e20ff */
[----:B------:R-:W1:Y:S02]  /*3870*/  SYNCS.PHASECHK.TRANS64.TRYWAIT P0, [R0+URZ+0xb0], R5 ;  /* 0x0000b005000075a7 */ /* 0x000e6400080011ff */
[----:B-1-34-:R-:W-:Y:S05]  /*3880*/  @!P0 BRA `(.L_x_69) ;  /* 0x0000005800148947 */ /* 0x01afea0003800000 */
.L_x_173:
[----:B-1----:R-:W1:Y:S01]  /*3890*/  LDS.128 R4, [R4+0x140] ;  /* 0x0001400004047984 */ /* 0x002e620000000c00 */
[----:B------:R-:W-:Y:S02]  /*38a0*/  VIADD R0, R0, 0xc0 ;  /* 0x000000c000007836 */ /* 0x000fe40000000000 */
[----:B------:R-:W-:Y:S01]  /*38b0*/  VIADD R8, R8, 0x1 ;  /* 0x0000000108087836 */ /* 0x000fe20000000000 */
[----:B------:R-:W-:Y:S01]  /*38c0*/  @!PT LDS RZ, [RZ] ;  /* 0x00000000fffff984 */ /* 0x000fe20000000800 */
[----:B------:R-:W-:Y:S01]  /*38d0*/  @!PT LDS RZ, [RZ] ;  /* 0x00000000fffff984 */ /* 0x000fe20000000800 */
[----:B------:R-:W-:Y:S01]  /*38e0*/  @!PT LDS RZ, [RZ] ;  /* 0x00000000fffff984 */ /* 0x000fe20000000800 */
[----:B------:R-:W-:Y:S01]  /*38f0*/  @!PT LDS RZ, [RZ] ;  /* 0x00000000fffff984 */ /* 0x000fe20000000800 */
[----:B------:R2:W-:Y:S06]  /*3900*/  MEMBAR.ALL.CTA ;  /* 0x0000000000007992 */ /* 0x0005ec0000008000 */
[----:B--2---:R-:W2:Y:S01]  /*3910*/  FENCE.VIEW.ASYNC.S ;  /* 0x00000000000073c6 */ /* 0x004ea20000000000 */
[----:B------:R-:W-:-:S04]  /*3920*/  PRMT R0, RZ, 0x654, R0 ;  /* 0x00000654ff007816 */ /* 0x000fc80000000000 */
[----:B--2---:R2:W-:Y:S01]  /*3930*/  SYNCS.ARRIVE.TRANS64.RED.A1T0 RZ, [R0+URZ], RZ ;  /* 0x000000ff00ff79a7 */ /* 0x0045e200081004ff */
[----:B-1----:R-:W-:Y:S01]  /*3940*/  LOP3.LUT P1, RZ, R6, 0x1, RZ, 0xc0, !PT ;  /* 0x0000000106ff7812 */ /* 0x002fe2000782c0ff */
[----:B--2---:R-:W-:-:S12]  /*3950*/  BRA.U UP2, `(.L_x_70) ;  /* 0x0000000502087547 */ /* 0x004fd8000b800000 */
[----:B------:R-:W1:Y:S01]  /*3960*/  LDCU UR6, c[0x0][0x38c] ;  /* 0x00007180ff0677ac */ /* 0x000e620008000800 */
[----:B------:R-:W-:Y:S02]  /*3970*/  PLOP3.LUT P2, PT, PT, PT, PT, 0x80, 0x8 ;  /* 0x000000000008781c */ /* 0x000fe40003f4f070 */
[----:B------:R-:W-:Y:S01]  /*3980*/  SHF.L.U32 R5, R9, 0x1f, RZ ;  /* 0x0000001f09057819 */ /* 0x000fe200000006ff */
[----:B------:R-:W-:Y:S02]  /*3990*/  ULEA UR7, UR18, UR5, 0x3 ;  /* 0x0000000512077291 */ /* 0x000fe4000f8e18ff */
[----:B------:R-:W-:Y:S02]  /*39a0*/  ULEA UR10, UR18, UR21, 0x6 ;  /* 0x00000015120a7291 */ /* 0x000fe4000f8e30ff */
[----:B-1----:R-:W-:-:S06]  /*39b0*/  UISETP.GE.AND UP0, UPT, UR6, 0x1, UPT ;  /* 0x000000010600788c */ /* 0x002fcc000bf06270 */
[----:B------:R-:W-:-:S05]  /*39c0*/  PLOP3.LUT P0, PT, PT, PT, UP0, 0x80, 0x8 ;  /* 0x000000000008781c */ /* 0x000fca0003f0f008 */
[----:B------:R-:W-:-:S08]  /*39d0*/  @UP0 ULEA UR6, UR17, UR5, 0x3 ;  /* 0x0000000511060291 */ /* 0x000fd0000f8e18ff */
[----:B------:R-:W-:-:S04]  /*39e0*/  @P0 SHF.L.U32 R0, R2, 0x1f, RZ ;  /* 0x0000001f02000819 */ /* 0x000fc800000006ff */
[----:B------:R1:W2:Y:S01]  /*39f0*/  @P0 SYNCS.PHASECHK.TRANS64.TRYWAIT P2, [UR6], R0 ;  /* 0x00000000ff0005a7 */ /* 0x0002a20008041106 */
[----:B------:R-:W3:Y:S02]  /*3a00*/  SYNCS.PHASECHK.TRANS64.TRYWAIT P0, [UR7+0xf0], R5 ;  /* 0x0000f005ff0075a7 */ /* 0x000ee40008001107 */
[----:B-123--:R-:W-:Y:S05]  /*3a10*/  @!P0 BRA `(.L_x_71) ;  /* 0x0000005400c48947 */ /* 0x00efea0003800000 */
.L_x_175:
[----:B------:R-:W-:Y:S01]  /*3a20*/  UMOV UR15, UR16 ;  /* 0x00000010000f7c82 */ /* 0x000fe20008000000 */
[----:B------:R-:W-:Y:S05]  /*3a30*/  BRA.U !UP0, `(.L_x_72) ;  /* 0x0000000108c07547 */ /* 0x000fea000b800000 */
[----:B------:R-:W-:Y:S02]  /*3a40*/  UIADD3 UR15, UPT, UPT, UR19, UR16, URZ ;  /* 0x00000010130f7290 */ /* 0x000fe4000fffe0ff */
[----:B------:R-:W-:Y:S01]  /*3a50*/  UPLOP3.LUT UP3, UPT, UPT, UPT, UPT, 0x40, 0x4 ;  /* 0x000000000004789c */ /* 0x000fe20003f6e870 */
[----:B------:R-:W-:Y:S01]  /*3a60*/  UMOV UR14, UR4 ;  /* 0x00000004000e7c82 */ /* 0x000fe20008000000 */
[----:B------:R-:W-:-:S09]  /*3a70*/  UMOV UR46, UR17 ;  /* 0x00000011002e7c82 */ /* 0x000fd20008000000 */
.L_x_75:
[----:B--2---:R-:W-:Y:S01]  /*3a80*/  ULEA UR6, UR46, UR5, 0x3 ;  /* 0x000000052e067291 */ /* 0x004fe2000f8e18ff */
[----:B---3--:R-:W-:Y:S11]  /*3a90*/  @P2 BRA `(.L_x_73) ;  /* 0x00000000000c2947 */ /* 0x008ff60003800000 */
[----:B-1----:R-:W-:Y:S04]  /*3aa0*/  SHF.L.U32 R5, R2, 0x1f, RZ ;  /* 0x0000001f02057819 */ /* 0x002fe800000006ff */
[----:B------:R-:W1:Y:S02]  /*3ab0*/  SYNCS.PHASECHK.TRANS64.TRYWAIT P0, [UR6], R5 ;  /* 0x00000005ff0075a7 */ /* 0x000e640008001106 */
[----:B-1----:R-:W-:Y:S05]  /*3ac0*/  @!P0 BRA `(.L_x_74) ;  /* 0x0000005400b08947 */ /* 0x002fea0003800000 */
.L_x_73:
[----:B------:R-:W-:Y:S01]  /*3ad0*/  UISETP.NE.AND UP0, UPT, UR14, 0x1, UPT ;  /* 0x000000010e00788c */ /* 0x000fe2000bf05270 */
[----:B------:R-:W-:Y:S01]  /*3ae0*/  PLOP3.LUT P2, PT, PT, PT, PT, 0x80, 0x8 ;  /* 0x000000000008781c */ /* 0x000fe20003f4f070 */
[----:B------:R-:W-:Y:S02]  /*3af0*/  UIADD3 UR17, UPT, UPT, UR46, 0x1, URZ ;  /* 0x000000012e117890 */ /* 0x000fe4000fffe0ff */
[----:B------:R-:W-:Y:S02]  /*3b00*/  ULEA UR32, UR46, UR20, 0x9 ;  /* 0x000000142e207291 */ /* 0x000fe4000f8e48ff */
[----:B------:R-:W-:Y:S01]  /*3b10*/  UISETP.NE.AND UP1, UPT, UR17, 0x6, UPT ;  /* 0x000000061100788c */ /* 0x000fe2000bf25270 */
[----:B------:R-:W-:Y:S01]  /*3b20*/  PLOP3.LUT P0, PT, PT, PT, UP0, 0x80, 0x8 ;  /* 0x000000000008781c */ /* 0x000fe20003f0f008 */
[----:B------:R-:W-:Y:S02]  /*3b30*/  UIADD3 UR44, UPT, UPT, UR32, 0x80, URZ ;  /* 0x00000080202c7890 */ /* 0x000fe4000fffe0ff */
[----:B------:R-:W-:Y:S02]  /*3b40*/  USEL UR31, URZ, 0x1, UP1 ;  /* 0x00000001ff1f7887 */ /* 0x000fe40008800000 */
[----:B------:R-:W-:Y:S02]  /*3b50*/  USEL UR17, UR17, URZ, UP1 ;  /* 0x000000ff11117287 */ /* 0x000fe40008800000 */
[----:B------:R-:W-:Y:S02]  /*3b60*/  UIADD3 UR40, UPT, UPT, UR32, 0x100, URZ ;  /* 0x0000010020287890 */ /* 0x000fe4000fffe0ff */
[----:B------:R-:W-:Y:S01]  /*3b70*/  @UP0 ULEA UR30, UR17, UR5, 0x3 ;  /* 0x00000005111e0291 */ /* 0x000fe2000f8e18ff */
[----:B------:R-:W-:Y:S01]  /*3b80*/  LOP3.LUT R2, R2, UR31, RZ, 0x3c, !PT ;  /* 0x0000001f02027c12 */ /* 0x000fe2000f8e3cff */
[----:B------:R-:W-:Y:S02]  /*3b90*/  UIADD3 UR36, UPT, UPT, UR32, 0x180, URZ ;  /* 0x0000018020247890 */ /* 0x000fe4000fffe0ff */
[----:B------:R-:W-:Y:S01]  /*3ba0*/  UIADD3 UR6, UPT, UPT, UR6, 0x30, URZ ;  /* 0x0000003006067890 */ /* 0x000fe2000fffe0ff */
[----:B-1----:R-:W-:Y:S01]  /*3bb0*/  @P0 SHF.L.U32 R0, R2, 0x1f, RZ ;  /* 0x0000001f02000819 */ /* 0x002fe200000006ff */
[----:B------:R-:W-:Y:S02]  /*3bc0*/  UIADD3 UR16, UPT, UPT, UR16, 0x1, URZ ;  /* 0x0000000110107890 */ /* 0x000fe4000fffe0ff */
[----:B------:R-:W-:Y:S01]  /*3bd0*/  UIADD3 UR14, UPT, UPT, UR14, -0x1, URZ ;  /* 0xffffffff0e0e7890 */ /* 0x000fe2000fffe0ff */
[----:B------:R2:W3:Y:S01]  /*3be0*/  @P0 SYNCS.PHASECHK.TRANS64.TRYWAIT P2, [UR30], R0 ;  /* 0x00000000ff0005a7 */ /* 0x0004e2000804111e */
[----:B------:R-:W-:Y:S02]  /*3bf0*/  ULEA UR30, UR46, UR13, 0x9 ;  /* 0x0000000d2e1e7291 */ /* 0x000fe4000f8e48ff */
[----:B------:R-:W-:Y:S02]  /*3c00*/  UISETP.NE.AND UP0, UPT, UR16, UR15, UPT ;  /* 0x0000000f1000728c */ /* 0x000fe4000bf05270 */
[----:B------:R-:W-:Y:S02]  /*3c10*/  UIADD3 UR42, UPT, UPT, UR30, 0x2, URZ ;  /* 0x000000021e2a7890 */ /* 0x000fe4000fffe0ff */
[----:B------:R-:W-:Y:S02]  /*3c20*/  UIADD3 UR38, UPT, UPT, UR30, 0x4, URZ ;  /* 0x000000041e267890 */ /* 0x000fe4000fffe0ff */
[----:B------:R-:W-:Y:S01]  /*3c30*/  UIADD3 UR34, UPT, UPT, UR30, 0x6, URZ ;  /* 0x000000061e227890 */ /* 0x000fe2000fffe0ff */
[----:B------:R-:W-:Y:S01]  /*3c40*/  UMOV UR33, 0x40004040 ;  /* 0x4000404000217882 */ /* 0x000fe20000000000 */
[----:B------:R-:W-:Y:S01]  /*3c50*/  UMOV UR31, 0x40004040 ;  /* 0x40004040001f7882 */ /* 0x000fe20000000000 */
[----:B------:R-:W-:Y:S01]  /*3c60*/  UMOV UR45, 0x40004040 ;  /* 0x40004040002d7882 */ /* 0x000fe20000000000 */
[----:B------:R2:W-:Y:S01]  /*3c70*/  UTCHMMA.2CTA gdesc[UR32], gdesc[UR30], tmem[UR10], tmem[UR28], idesc[UR29], UP3 ;  /* 0x00ff1c1e200075ea */ /* 0x0005e20009a0000a */
[----:B------:R-:W-:Y:S01]  /*3c80*/  UPLOP3.LUT UP3, UPT, UPT, UPT, UPT, 0x80, 0x8 ;  /* 0x000000000008789c */ /* 0x000fe20003f6f070 */
[----:B------:R-:W-:Y:S01]  /*3c90*/  UMOV UR43, 0x40004040 ;  /* 0x40004040002b7882 */ /* 0x000fe20000000000 */
[----:B------:R-:W-:Y:S01]  /*3ca0*/  UMOV UR41, 0x40004040 ;  /* 0x4000404000297882 */ /* 0x000fe20000000000 */
[----:B------:R2:W-:Y:S01]  /*3cb0*/  UTCHMMA.2CTA gdesc[UR44], gdesc[UR42], tmem[UR10], tmem[UR26], idesc[UR27], UPT ;  /* 0x00ff1a2a2c0075ea */ /* 0x0005e2000ba0000a */
[----:B------:R-:W-:Y:S01]  /*3cc0*/  UMOV UR39, 0x40004040 ;  /* 0x4000404000277882 */ /* 0x000fe20000000000 */
[----:B------:R-:W-:Y:S01]  /*3cd0*/  UMOV UR37, 0x40004040 ;  /* 0x4000404000257882 */ /* 0x000fe20000000000 */
[----:B------:R-:W-:Y:S01]  /*3ce0*/  UMOV UR35, 0x40004040 ;  /* 0x4000404000237882 */ /* 0x000fe20000000000 */
[----:B------:R2:W-:Y:S01]  /*3cf0*/  UTCHMMA.2CTA gdesc[UR40], gdesc[UR38], tmem[UR10], tmem[UR24], idesc[UR25], UPT ;  /* 0x00ff1826280075ea */ /* 0x0005e2000ba0000a */
[----:B------:R2:W-:Y:S01]  /*3d00*/  UTCHMMA.2CTA gdesc[UR36], gdesc[UR34], tmem[UR10], tmem[UR22], idesc[UR23], UPT ;  /* 0x00ff1622240075ea */ /* 0x0005e2000ba0000a */
[----:B------:R2:W-:Y:S01]  /*3d10*/  UTCBAR.2CTA.MULTICAST [UR6], URZ, UR12 ;  /* 0x000000ff060073e9 */ /* 0x0005e2000820080c */
[----:B------:R-:W-:Y:S01]  /*3d20*/  UMOV UR46, UR17 ;  /* 0x00000011002e7c82 */ /* 0x000fe20008000000 */
[----:B------:R-:W-:Y:S05]  /*3d30*/  BRA.U UP0, `(.L_x_75) ;  /* 0xfffffffd00507547 */ /* 0x000fea000b83ffff */
.L_x_72:
[----:B------:R-:W-:Y:S01]  /*3d40*/  UIADD3 UR7, UPT, UPT, UR7, 0xd0, URZ ;  /* 0x000000d007077890 */ /* 0x000fe2000fffe0ff */
[----:B------:R-:W-:-:S08]  /*3d50*/  UMOV UR16, UR15 ;  /* 0x0000000f00107c82 */ /* 0x000fd00008000000 */
[----:B------:R4:W-:Y:S01]  /*3d60*/  UTCBAR.2CTA.MULTICAST [UR7], URZ, UR11 ;  /* 0x000000ff070073e9 */ /* 0x0009e2000820080b */
[----:B------:R-:W-:Y:S02]  /*3d70*/  NOP ;  /* 0x0000000000007918 */ /* 0x000fe40000000000 */
.L_x_70:
[----:B------:R-:W-:Y:S01]  /*3d80*/  UIADD3 UR18, UPT, UPT, UR18, 0x1, URZ ;  /* 0x0000000112127890 */ /* 0x000fe2000fffe0ff */
[----:B------:R-:W-:-:S03]  /*3d90*/  ISETP.NE.AND P0, PT, R8, 0x2, PT ;  /* 0x000000020800780c */ /* 0x000fc60003f05270 */
[----:B------:R-:W-:Y:S01]  /*3da0*/  UISETP.NE.AND UP0, UPT, UR18, 0x4, UPT ;  /* 0x000000041200788c */ /* 0x000fe2000bf05270 */
[----:B-12---:R-:W-:Y:S02]  /*3db0*/  SEL R0, RZ, 0x1, P0 ;  /* 0x00000001ff007807 */ /* 0x006fe40000000000 */
[----:B------:R-:W-:Y:S01]  /*3dc0*/  SEL R8, R8, RZ, P0 ;  /* 0x000000ff08087207 */ /* 0x000fe20000000000 */
[----:B------:R-:W-:Y:S01]  /*3dd0*/  USEL UR6, URZ, 0x1, UP0 ;  /* 0x00000001ff067887 */ /* 0x000fe20008000000 */
[----:B------:R-:W-:Y:S01]  /*3de0*/  LOP3.LUT R3, R3, R0, RZ, 0x3c, !PT ;  /* 0x0000000003037212 */ /* 0x000fe200078e3cff */
[----:B------:R-:W-:-:S04]  /*3df0*/  USEL UR18, UR18, URZ, UP0 ;  /* 0x000000ff12127287 */ /* 0x000fc80008000000 */
[----:B------:R-:W-:Y:S01]  /*3e00*/  LOP3.LUT R9, R9, UR6, RZ, 0x3c, !PT ;  /* 0x0000000609097c12 */ /* 0x000fe2000f8e3cff */
[----:B------:R-:W-:Y:S07]  /*3e10*/  @P1 BRA `(.L_x_76) ;  /* 0xfffffff800881947 */ /* 0x000fee000383ffff */
[----:B------:R-:W1:Y:S01]  /*3e20*/  S2UR UR4, SR_CgaCtaId ;  /* 0x00000000000479c3 */ /* 0x000e620000008800 */
[----:B------:R-:W-:Y:S01]  /*3e30*/  ELECT P0, URZ, PT ;  /* 0x0000000000ff782f */ /* 0x000fe20003800000 */
[----:B------:R-:W-:Y:S01]  /*3e40*/  HFMA2 R0, -RZ, RZ, 0, 5.9604644775390625e-08 ;  /* 0x00000001ff007431 */ /* 0x000fe200000001ff */
[----:B------:R-:W-:-:S05]  /*3e50*/  UMOV UR6, 0x40 ;  /* 0x0000004000067882 */ /* 0x000fca0000000000 */
[----:B------:R-:W-:Y:S01]  /*3e60*/  UVIRTCOUNT.DEALLOC.SMPOOL 0x80 ;  /* 0x000000800000784c */ /* 0x000fe20000000000 */
[----:B------:R-:W-:Y:S02]  /*3e70*/  UISETP.NE.AND UP0, UPT, UR9, URZ, UPT ;  /* 0x000000ff0900728c */ /* 0x000fe4000bf05270 */
[----:B-1----:R-:W-:-:S09]  /*3e80*/  ULEA UR4, UR4, UR6, 0x18 ;  /* 0x0000000604047291 */ /* 0x002fd2000f8ec0ff */
[----:B------:R1:W-:Y:S01]  /*3e90*/  @P0 STS.U8 [UR4+0x1c], R0 ;  /* 0x00001c00ff000988 */ /* 0x0003e20008000004 */
[----:B------:R-:W-:Y:S05]  /*3ea0*/  BRA.U UP0, `(.L_x_77) ;  /* 0x0000000100a07547 */ /* 0x000fea000b800000 */
[----:B------:R-:W-:Y:S01]  /*3eb0*/  UIADD3 UR6, UPT, UPT, UR5, 0xf0, URZ ;  /* 0x000000f005067890 */ /* 0x000fe2000fffe0ff */
[----:B------:R-:W-:-:S03]  /*3ec0*/  SHF.L.U32 R3, R9, 0x1f, RZ ;  /* 0x0000001f09037819 */ /* 0x000fc600000006ff */
[----:B----4-:R-:W-:-:S09]  /*3ed0*/  ULEA UR7, UR18, UR6, 0x3 ;  /* 0x0000000612077291 */ /* 0x010fd2000f8e18ff */
[----:B------:R-:W2:Y:S02]  /*3ee0*/  SYNCS.PHASECHK.TRANS64.TRYWAIT P0, [UR7], R3 ;  /* 0x00000003ff0075a7 */ /* 0x000ea40008001107 */
[----:B--2---:R-:W-:Y:S05]  /*3ef0*/  @!P0 BRA `(.L_x_78) ;  /* 0x0000005000bc8947 */ /* 0x004fea0003800000 */
.L_x_178:
        /* <DEDUP_REMOVED lines=9> */
.L_x_180:
        /* <DEDUP_REMOVED lines=9> */
.L_x_182:
[----:B------:R-:W-:-:S04]  /*4020*/  UIADD3 UR9, UPT, UPT, UR9, 0x1, URZ ;  /* 0x0000000109097890 */ /* 0x000fc8000fffe0ff */
[----:B------:R-:W-:-:S04]  /*4030*/  UISETP.NE.AND UP1, UPT, UR9, 0x4, UPT ;  /* 0x000000040900788c */ /* 0x000fc8000bf25270 */
[----:B------:R-:W-:Y:S02]  /*4040*/  USEL UR7, URZ, 0x1, UP1 ;  /* 0x00000001ff077887 */ /* 0x000fe40008800000 */
[----:B------:R-:W-:-:S04]  /*4050*/  USEL UR9, UR9, URZ, UP1 ;  /* 0x000000ff09097287 */ /* 0x000fc80008800000 */
[----:B------:R-:W-:Y:S01]  /*4060*/  ULEA UR9, UR9, UR6, 0x3 ;  /* 0x0000000609097291 */ /* 0x000fe2000f8e18ff */
[----:B-1----:R-:W-:-:S04]  /*4070*/  LOP3.LUT R3, R2, UR7, RZ, 0x3c, !PT ;  /* 0x0000000702037c12 */ /* 0x002fc8000f8e3cff */
[----:B------:R-:W-:Y:S01]  /*4080*/  SHF.L.U32 R3, R3, 0x1f, RZ ;  /* 0x0000001f03037819 */ /* 0x000fe200000006ff */
[----:B------:R-:W-:-:S04]  /*4090*/  IMAD.U32 R0, RZ, RZ, UR9 ;  /* 0x00000009ff007e24 */ /* 0x000fc8000f8e00ff */
[----:B------:R1:W2:Y:S03]  /*40a0*/  SYNCS.PHASECHK.TRANS64.TRYWAIT P0, [R0+URZ], R3 ;  /* 0x00000003000075a7 */ /* 0x0002a600080011ff */
[----:B--2---:R-:W-:Y:S05]  /*40b0*/  @!P0 NANOSLEEP.SYNCS 0x989680 ;  /* 0x009896800000895d */ /* 0x004fea0003900000 */
[----:B------:R-:W2:Y:S02]  /*40c0*/  @!P0 SYNCS.PHASECHK.TRANS64 P0, [R0+URZ], R3 ;  /* 0x00000003000085a7 */ /* 0x000ea400080010ff */
[----:B--2---:R-:W-:Y:S05]  /*40d0*/  @P0 BRA `(.L_x_81) ;  /* 0x0000000000200947 */ /* 0x004fea0003800000 */
.L_x_82:
[----:B--2---:R2:W4:Y:S02]  /*40e0*/  SYNCS.PHASECHK.TRANS64.TRYWAIT P0, [R0+URZ], R3 ;  /* 0x00000003000075a7 */ /* 0x00452400080011ff */
[----:B----4-:R-:W-:Y:S05]  /*40f0*/  @!P0 NANOSLEEP.SYNCS 0x989680 ;  /* 0x009896800000895d */ /* 0x010fea0003900000 */
[----:B------:R-:W4:Y:S02]  /*4100*/  @!P0 SYNCS.PHASECHK.TRANS64 P0, [R0+URZ], R3 ;  /* 0x00000003000085a7 */ /* 0x000f2400080010ff */
[----:B----4-:R-:W-:Y:S05]  /*4110*/  @!P0 BRA `(.L_x_82) ;  /* 0xfffffffc00f08947 */ /* 0x010fea000383ffff */
[----:B------:R-:W-:Y:S05]  /*4120*/  BRA `(.L_x_81) ;  /* 0x00000000000c7947 */ /* 0x000fea0003800000 */
.L_x_77:
[----:B------:R-:W-:-:S04]  /*4130*/  UIADD3 UR6, UPT, UPT, UR5, 0x130, URZ ;  /* 0x0000013005067890 */ /* 0x000fc8000fffe0ff */
[----:B------:R-:W-:-:S09]  /*4140*/  UPRMT UR6, UR8, 0x654, UR6 ;  /* 0x0000065408067896 */ /* 0x000fd20008000006 */
[----:B------:R-:W-:Y:S03]  /*4150*/  SYNCS.ARRIVE.TRANS64.RED.A1T0 RZ, [UR6], RZ ;  /* 0x000000ffffff79a7 */ /* 0x000fe60008100406 */
.L_x_81:
[----:B-12---:R-:W-:Y:S01]  /*4160*/  SHF.L.U32 R3, RZ, 0x1f, RZ ;  /* 0x0000001fff037819 */ /* 0x006fe200000006ff */
[----:B------:R-:W-:Y:S01]  /*4170*/  UIADD3 UR6, UPT, UPT, UR5, 0x130, URZ ;  /* 0x0000013005067890 */ /* 0x000fe2000fffe0ff */
[----:B------:R-:W-:Y:S02]  /*4180*/  PLOP3.LUT P0, PT, PT, PT, UP0, 0x80, 0x8 ;  /* 0x000000000008781c */ /* 0x000fe40003f0f008 */
[----:B------:R-:W1:Y:S02]  /*4190*/  SYNCS.PHASECHK.TRANS64.TRYWAIT P1, [UR5+0x130], R3 ;  /* 0x00013003ff0075a7 */ /* 0x000e640008021105 */
[----:B-1----:R-:W-:Y:S09]  /*41a0*/  @!P1 BRA `(.L_x_83) ;  /* 0x0000005000589947 */ /* 0x002ff20003800000 */
.L_x_184:
[----:B------:R-:W-:Y:S01]  /*41b0*/  @!UP0 UPRMT UR6, UR8, 0x654, UR6 ;  /* 0x0000065408068896 */ /* 0x000fe20008000006 */
[----:B------:R-:W-:Y:S02]  /*41c0*/  UMOV UR5, 0x1 ;  /* 0x0000000100057882 */ /* 0x000fe40000000000 */
[----:B------:R-:W-:-:S06]  /*41d0*/  UMOV UR8, 0xffff ;  /* 0x0000ffff00087882 */ /* 0x000fcc0000000000 */
[----:B------:R-:W-:Y:S01]  /*41e0*/  @!P0 SYNCS.ARRIVE.TRANS64.RED.A1T0 RZ, [UR6], RZ ;  /* 0x000000ffffff89a7 */ /* 0x000fe20008100406 */
[----:B------:R-:W-:Y:S01]  /*41f0*/  NOP ;  /* 0x0000000000007918 */ /* 0x000fe20000000000 */
[----:B-1----:R-:W1:Y:S01]  /*4200*/  LDS R0, [UR4+0x14] ;  /* 0x00001404ff007984 */ /* 0x002e620008000800 */
[----:B------:R-:W-:-:S04]  /*4210*/  ULOP3.LUT UR6, UR21, 0xffff, URZ, 0xc0, !UPT ;  /* 0x0000ffff15067892 */ /* 0x000fc8000f8ec0ff */
[----:B------:R-:W-:-:S04]  /*4220*/  USHF.R.U32.HI UR6, URZ, 0x5, UR6 ;  /* 0x00000005ff067899 */ /* 0x000fc80008011606 */
[----:B------:R-:W-:Y:S02]  /*4230*/  USHF.L.U32 UR8, UR8, UR6, URZ ;  /* 0x0000000608087299 */ /* 0x000fe400080006ff */
[----:B------:R-:W-:-:S04]  /*4240*/  USHF.L.U32 UR5, UR5, UR6, URZ ;  /* 0x0000000605057299 */ /* 0x000fc800080006ff */
[----:B-1----:R-:W-:-:S04]  /*4250*/  LOP3.LUT R0, R0, UR8, RZ, 0xc0, !PT ;  /* 0x0000000800007c12 */ /* 0x002fc8000f8ec0ff */
[----:B------:R-:W-:-:S13]  /*4260*/  ISETP.NE.AND P0, PT, R0, UR8, PT ;  /* 0x0000000800007c0c */ /* 0x000fda000bf05270 */
[----:B------:R-:W-:Y:S05]  /*4270*/  @P0 BRA `(.L_x_84) ;  /* 0x0000000000580947 */ /* 0x000fea0003800000 */
[----:B------:R-:W1:Y:S02]  /*4280*/  LDS R0, [UR4+0x18] ;  /* 0x00001804ff007984 */ /* 0x000e640008000800 */
[----:B-1----:R-:W-:-:S04]  /*4290*/  LOP3.LUT R0, R0, UR5, RZ, 0xc0, !PT ;  /* 0x0000000500007c12 */ /* 0x002fc8000f8ec0ff */
[----:B------:R-:W-:-:S13]  /*42a0*/  ISETP.NE.AND P0, PT, R0, UR5, PT ;  /* 0x0000000500007c0c */ /* 0x000fda000bf05270 */
[----:B------:R-:W-:Y:S05]  /*42b0*/  @P0 BRA `(.L_x_85) ;  /* 0x00000000003c0947 */ /* 0x000fea0003800000 */
[----:B------:R-:W1:Y:S01]  /*42c0*/  S2R R2, SR_LANEID ;  /* 0x0000000000027919 */ /* 0x000e620000000000 */
[----:B------:R-:W-:Y:S01]  /*42d0*/  ULOP3.LUT UR8, URZ, UR8, URZ, 0x33, !UPT ;  /* 0x00000008ff087292 */ /* 0x000fe2000f8e33ff */
[----:B------:R-:W-:Y:S01]  /*42e0*/  LOP3.LUT R4, RZ, UR5, RZ, 0x33, !PT ;  /* 0x00000005ff047c12 */ /* 0x000fe2000f8e33ff */
[----:B----4-:R-:W-:Y:S02]  /*42f0*/  VOTEU.ANY UR7, UPT, PT ;  /* 0x0000000000077886 */ /* 0x010fe400038e0100 */
[----:B------:R-:W-:Y:S01]  /*4300*/  UFLO.U32 UR7, UR7 ;  /* 0x00000007000772bd */ /* 0x000fe200080e0000 */
[----:B------:R-:W2:Y:S01]  /*4310*/  REDUX UR5, R4 ;  /* 0x00000000040573c4 */ /* 0x000ea20000000000 */
[----:B------:R-:W-:-:S06]  /*4320*/  IMAD.U32 R0, RZ, RZ, UR8 ;  /* 0x00000008ff007e24 */ /* 0x000fcc000f8e00ff */
[----:B------:R4:W-:Y:S01]  /*4330*/  UTCATOMSWS.AND URZ, UR8 ;  /* 0x0000000800ff79e3 */ /* 0x0009e20008000000 */
[----:B------:R-:W3:Y:S01]  /*4340*/  REDUX UR6, R0 ;  /* 0x00000000000673c4 */ /* 0x000ee20000000000 */
[----:B-1----:R-:W-:Y:S01]  /*4350*/  ISETP.EQ.U32.AND P0, PT, R2, UR7, PT ;  /* 0x0000000702007c0c */ /* 0x002fe2000bf02070 */
[----:B--2---:R-:W-:Y:S01]  /*4360*/  IMAD.U32 R2, RZ, RZ, UR5 ;  /* 0x00000005ff027e24 */ /* 0x004fe2000f8e00ff */
[----:B---3--:R-:W-:-:S11]  /*4370*/  MOV R3, UR6 ;  /* 0x0000000600037c02 */ /* 0x008fd60008000f00 */
[----:B------:R4:W-:Y:S04]  /*4380*/  @P0 ATOMS.AND RZ, [UR4+0x14], R3 ;  /* 0x00001403ffff098c */ /* 0x0009e8000a800004 */
[----:B------:R4:W-:Y:S01]  /*4390*/  @P0 ATOMS.AND RZ, [UR4+0x18], R2 ;  /* 0x00001802ffff098c */ /* 0x0009e2000a800004 */
[----:B------:R-:W-:Y:S05]  /*43a0*/  BRA `(.L_x_86) ;  /* 0x0000000000147947 */ /* 0x000fea0003800000 */
.L_x_85:
[----:B------:R-:W-:Y:S02]  /*43b0*/  MOV R2, 0x43d0 ;  /* 0x000043d000027802 */ /* 0x000fe40000000f00 */
[----:B---345:R-:W-:Y:S05]  /*43c0*/  CALL.REL.NOINC `($__internal_0_$__cuda_sm10x_tcgen05_guardrail_trap_col_being_dealloced_not_returned_by_alloc) ;  /* 0x0000005400387944 */ /* 0x038fea0003c00000 */
[----:B------:R-:W-:Y:S05]  /*43d0*/  BRA `(.L_x_86) ;  /* 0x0000000000087947 */ /* 0x000fea0003800000 */
.L_x_84:
[----:B------:R-:W-:Y:S02]  /*43e0*/  MOV R2, 0x4400 ;  /* 0x0000440000027802 */ /* 0x000fe40000000f00 */
[----:B---345:R-:W-:Y:S05]  /*43f0*/  CALL.REL.NOINC `($__internal_2_$__cuda_sm10x_tcgen05_guardrail_trap_unallocated_columns_being_dealloced) ;  /* 0x0000005400447944 */ /* 0x038fea0003c00000 */
.L_x_86:
[----:B------:R-:W-:Y:S01]  /*4400*/  NOP ;  /* 0x0000000000007918 */ /* 0x000fe20000000000 */
[----:B----4-:R-:W-:Y:S05]  /*4410*/  EXIT ;  /* 0x000000000000794d */ /* 0x010fea0003800000 */
.L_x_57:
[----:B------:R-:W-:-:S09]  /*4420*/  UISETP.NE.OR UP4, UPT, UR10, 0x3, !UP4 ;  /* 0x000000030a00788c */ /* 0x000fd2000e785670 */
[----:B------:R-:W-:Y:S05]  /*4430*/  BRA.U UP4, `(.L_x_87) ;  /* 0x00000011046c7547 */ /* 0x000fea000b800000 */
[----:B------:R-:W1:Y:S01]  /*4440*/  LDC R0, c[0x0][0xb30] ;  /* 0x0002cc00ff007b82 */ /* 0x000e620000000800 */
[----:B------:R-:W-:Y:S01]  /*4450*/  UMOV UR4, 0x400 ;  /* 0x0000040000047882 */ /* 0x000fe20000000000 */
[----:B------:R-:W-:Y:S01]  /*4460*/  HFMA2 R34, -RZ, RZ, 0, 0 ;  /* 0x00000000ff227431 */ /* 0x000fe200000001ff */
[----:B------:R-:W-:Y:S01]  /*4470*/  ULEA UR4, UR37, UR4, 0x18 ;  /* 0x0000000425047291 */ /* 0x000fe2000f8ec0ff */
[----:B------:R-:W-:Y:S01]  /*4480*/  IMAD.MOV.U32 R37, RZ, RZ, 0x1 ;  /* 0x00000001ff257424 */ /* 0x000fe200078e00ff */
[----:B------:R-:W-:Y:S01]  /*4490*/  MOV R27, 0x1000 ;  /* 0x00001000001b7802 */ /* 0x000fe20000000f00 */
[----:B------:R-:W-:Y:S01]  /*44a0*/  IMAD.MOV.U32 R36, RZ, RZ, RZ ;  /* 0x000000ffff247224 */ /* 0x000fe200078e00ff */
[----:B------:R-:W-:Y:S01]  /*44b0*/  UIADD3 UR5, UPT, UPT, UR4, 0x78, URZ ;  /* 0x0000007804057890 */ /* 0x000fe2000fffe0ff */
[----:B------:R-:W2:Y:S01]  /*44c0*/  LDC R25, c[0x0][0x370] ;  /* 0x0000dc00ff197b82 */ /* 0x000ea20000000800 */
[----:B------:R-:W-:Y:S02]  /*44d0*/  UPLOP3.LUT UP0, UPT, UPT, UPT, UPT, 0x40, 0x4 ;  /* 0x000000000004789c */ /* 0x000fe40003f0e870 */
[----:B------:R-:W-:-:S02]  /*44e0*/  UIADD3 UR41, UPT, UPT, UR4, 0x60, URZ ;  /* 0x0000006004297890 */ /* 0x000fc4000fffe0ff */
[----:B------:R-:W-:Y:S02]  /*44f0*/  UIADD3 UR33, UPT, UPT, UR4, 0x68, URZ ;  /* 0x0000006804217890 */ /* 0x000fe4000fffe0ff */
[----:B------:R-:W-:Y:S01]  /*4500*/  UIADD3 UR25, UPT, UPT, UR4, 0x70, URZ ;  /* 0x0000007004197890 */ /* 0x000fe2000fffe0ff */
[----:B------:R-:W3:Y:S01]  /*4510*/  LDC R2, c[0x0][0xb0c] ;  /* 0x0002c300ff027b82 */ /* 0x000ee20000000800 */
[----:B------:R-:W-:-:S07]  /*4520*/  UPRMT UR5, UR37, 0x654, UR5 ;  /* 0x0000065425057896 */ /* 0x000fce0008000005 */
[----:B------:R-:W4:Y:S01]  /*4530*/  LDC R24, c[0x0][0xb20] ;  /* 0x0002c800ff187b82 */ /* 0x000f220000000800 */
[----:B-1----:R-:W-:-:S07]  /*4540*/  ISETP.NE.AND P1, PT, R0, 0x1, PT ;  /* 0x000000010000780c */ /* 0x002fce0003f25270 */
[----:B------:R-:W1:Y:S08]  /*4550*/  LDC.64 R38, c[0x0][0x348] ;  /* 0x0000d200ff267b82 */ /* 0x000e700000000a00 */
[----:B------:R-:W1:Y:S08]  /*4560*/  LDC.64 R16, c[0x0][0x888] ;  /* 0x00022200ff107b82 */ /* 0x000e700000000a00 */
[----:B------:R-:W1:Y:S08]  /*4570*/  LDC.64 R22, c[0x0][0xb10] ;  /* 0x0002c400ff167b82 */ /* 0x000e700000000a00 */
[----:B------:R-:W1:Y:S08]  /*4580*/  LDC.64 R6, c[0x0][0xb18] ;  /* 0x0002c600ff067b82 */ /* 0x000e700000000a00 */
[----:B------:R-:W1:Y:S08]  /*4590*/  LDC.64 R4, c[0x0][0xb28] ;  /* 0x0002ca00ff047b82 */ /* 0x000e700000000a00 */
[----:B------:R-:W1:Y:S08]  /*45a0*/  LDC.64 R18, c[0x0][0x890] ;  /* 0x00022400ff127b82 */ /* 0x000e700000000a00 */
[----:B--2345:R-:W1:Y:S02]  /*45b0*/  LDC R32, c[0x0][0x374] ;  /* 0x0000dd00ff207b82 */ /* 0x03ce640000000800 */
.L_x_98:
[----:B------:R-:W-:Y:S02]  /*45c0*/  LEA R0, R36, UR4, 0x3 ;  /* 0x0000000424007c11 */ /* 0x000fe4000f8e18ff */
[----:B------:R-:W-:Y:S02]  /*45d0*/  SHF.L.U32 R3, R34, 0x1f, RZ ;  /* 0x0000001f22037819 */ /* 0x000fe400000006ff */
[----:B------:R-:W-:Y:S02]  /*45e0*/  LEA R28, R36, UR4, 0x4 ;  /* 0x00000004241c7c11 */ /* 0x000fe4000f8e20ff */
[----:B--2---:R-:W2:Y:S02]  /*45f0*/  SYNCS.PHASECHK.TRANS64.TRYWAIT P0, [R0+URZ+0xb0], R3 ;  /* 0x0000b003000075a7 */ /* 0x004ea400080011ff */
[----:B--2---:R-:W-:Y:S05]  /*4600*/  @!P0 BRA `(.L_x_88) ;  /* 0x0000004c00588947 */ /* 0x004fea0003800000 */
.L_x_185:
[----:B------:R-:W-:Y:S01]  /*4610*/  ISETP.GE.AND P0, PT, R26, 0x1, PT ;  /* 0x000000011a00780c */ /* 0x000fe20003f06270 */
[----:B------:R-:W3:Y:S01]  /*4620*/  LDS.128 R28, [R28+0x140] ;  /* 0x000140001c1c7984 */ /* 0x000ee20000000c00 */
[----:B--2---:R-:W-:Y:S01]  /*4630*/  VIADD R0, R0, 0xc0 ;  /* 0x000000c000007836 */ /* 0x004fe20000000000 */
[----:B------:R-:W-:Y:S01]  /*4640*/  @!PT LDS RZ, [RZ] ;  /* 0x00000000fffff984 */ /* 0x000fe20000000800 */
[----:B------:R-:W-:Y:S01]  /*4650*/  @!PT LDS RZ, [RZ] ;  /* 0x00000000fffff984 */ /* 0x000fe20000000800 */
[----:B------:R-:W-:Y:S01]  /*4660*/  @!PT LDS RZ, [RZ] ;  /* 0x00000000fffff984 */ /* 0x000fe20000000800 */
[----:B------:R-:W-:Y:S01]  /*4670*/  @!PT LDS RZ, [RZ] ;  /* 0x00000000fffff984 */ /* 0x000fe20000000800 */
[----:B------:R2:W-:Y:S06]  /*4680*/  MEMBAR.ALL.CTA ;  /* 0x0000000000007992 */ /* 0x0005ec0000008000 */
[----:B--2---:R-:W2:Y:S01]  /*4690*/  FENCE.VIEW.ASYNC.S ;  /* 0x00000000000073c6 */ /* 0x004ea20000000000 */
[----:B------:R-:W-:Y:S04]  /*46a0*/  PRMT R0, RZ, 0x654, R0 ;  /* 0x00000654ff007816 */ /* 0x000fe80000000000 */
[----:B--2---:R2:W-:Y:S01]  /*46b0*/  SYNCS.ARRIVE.TRANS64.RED.A1T0 RZ, [R0+URZ], RZ ;  /* 0x000000ff00ff79a7 */ /* 0x0045e200081004ff */
[----:B---3--:R-:W-:Y:S11]  /*46c0*/  LOP3.LUT P3, RZ, R30, 0x1, RZ, 0xc0, !PT ;  /* 0x000000011eff7812 */ /* 0x008ff6000786c0ff */
[----:B------:R-:W-:Y:S02]  /*46d0*/  @!UPT UIADD3 URZ, UPT, UPT, URZ, URZ, URZ ;  /* 0x000000fffffff290 */ /* 0x000fe4000fffe0ff */
[----:B------:R-:W-:Y:S02]  /*46e0*/  @P3 MOV R13, R28 ;  /* 0x0000001c000d3202 */ /* 0x000fe40000000f00 */
[----:B------:R-:W-:Y:S01]  /*46f0*/  @P3 LOP3.LUT R8, R29, 0xffff, RZ, 0xc0, !PT ;  /* 0x0000ffff1d083812 */ /* 0x000fe200078ec0ff */
[----:B--2---:R-:W-:Y:S06]  /*4700*/  @!P0 BRA `(.L_x_89) ;  /* 0x0000000000a48947 */ /* 0x004fec0003800000 */
[----:B-1----:R-:W-:Y:S01]  /*4710*/  IMAD.HI.U32 R41, R32, R7, RZ ;  /* 0x0000000720297227 */ /* 0x002fe200078e00ff */
[----:B------:R-:W-:Y:S02]  /*4720*/  ISETP.NE.AND P0, PT, R6, 0x1, PT ;  /* 0x000000010600780c */ /* 0x000fe40003f05270 */
[----:B------:R-:W-:Y:S01]  /*4730*/  ISETP.NE.AND P2, PT, R26, 0x1, PT ;  /* 0x000000011a00780c */ /* 0x000fe20003f45270 */
[----:B------:R-:W-:Y:S01]  /*4740*/  IMAD.HI.U32 R40, R25, R22, RZ ;  /* 0x0000001619287227 */ /* 0x000fe200078e00ff */
[----:B------:R-:W-:Y:S02]  /*4750*/  SHF.R.U32.HI R41, RZ, R24, R41 ;  /* 0x00000018ff297219 */ /* 0x000fe40000011629 */
[----:B------:R-:W-:Y:S01]  /*4760*/  ISETP.NE.AND P4, PT, R2, 0x1, PT ;  /* 0x000000010200780c */ /* 0x000fe20003f85270 */
[----:B------:R-:W-:Y:S01]  /*4770*/  IMAD.HI.U32 R42, R13, R22, RZ ;  /* 0x000000160d2a7227 */ /* 0x000fe200078e00ff */
[----:B------:R-:W-:Y:S02]  /*4780*/  SHF.R.U32.HI R40, RZ, R23, R40 ;  /* 0x00000017ff287219 */ /* 0x000fe40000011628 */
[----:B------:R-:W-:Y:S01]  /*4790*/  SEL R3, R32, R41, !P0 ;  /* 0x0000002920037207 */ /* 0x000fe20004000000 */
[C---:B------:R-:W-:Y:S01]  /*47a0*/  IMAD.HI.U32 R41, R8.reuse, R7, RZ ;  /* 0x0000000708297227 */ /* 0x040fe200078e00ff */
[----:B------:R-:W-:Y:S02]  /*47b0*/  SEL R11, R25, R40, !P4 ;  /* 0x00000028190b7207 */ /* 0x000fe40006000000 */
[----:B------:R-:W-:Y:S01]  /*47c0*/  SHF.R.U32.HI R42, RZ, R23, R42 ;  /* 0x00000017ff2a7219 */ /* 0x000fe2000001162a */
[----:B------:R-:W-:Y:S01]  /*47d0*/  IMAD.HI.U32 R44, R3, R4, RZ ;  /* 0x00000004032c7227 */ /* 0x000fe200078e00ff */
[----:B------:R-:W-:Y:S03]  /*47e0*/  SHF.R.U32.HI R41, RZ, R24, R41 ;  /* 0x00000018ff297219 */ /* 0x000fe60000011629 */
[----:B------:R-:W-:Y:S01]  /*47f0*/  IMAD.HI.U32 R40, R11, R4, RZ ;  /* 0x000000040b287227 */ /* 0x000fe200078e00ff */
[----:B------:R-:W-:Y:S02]  /*4800*/  @P2 SHF.R.U32.HI R3, RZ, R5, R44 ;  /* 0x00000005ff032219 */ /* 0x000fe4000001162c */
[----:B------:R-:W-:Y:S02]  /*4810*/  SEL R9, R8, R41, !P0 ;  /* 0x0000002908097207 */ /* 0x000fe40004000000 */
[----:B------:R-:W-:Y:S01]  /*4820*/  @P2 SHF.R.U32.HI R11, RZ, R5, R40 ;  /* 0x00000005ff0b2219 */ /* 0x000fe20000011628 */
[C---:B------:R-:W-:Y:S01]  /*4830*/  IMAD R10, R26.reuse, R3, RZ ;  /* 0x000000031a0a7224 */ /* 0x040fe200078e02ff */
[----:B------:R-:W-:Y:S01]  /*4840*/  SEL R3, R13, R42, !P4 ;  /* 0x0000002a0d037207 */ /* 0x000fe20006000000 */
[C---:B------:R-:W-:Y:S03]  /*4850*/  IMAD.HI.U32 R14, R9.reuse, R4, RZ ;  /* 0x00000004090e7227 */ /* 0x040fe600078e00ff */
[----:B------:R-:W-:Y:S01]  /*4860*/  ISETP.GE.AND P0, PT, R9, R10, PT ;  /* 0x0000000a0900720c */ /* 0x000fe20003f06270 */
[C---:B------:R-:W-:Y:S01]  /*4870*/  IMAD R12, R26.reuse, R11, RZ ;  /* 0x0000000b1a0c7224 */ /* 0x040fe200078e02ff */
[-C--:B------:R-:W-:Y:S04]  /*4880*/  SHF.R.U32.HI R14, RZ, R5.reuse, R14 ;  /* 0x00000005ff0e7219 */ /* 0x080fe8000001160e */
[----:B------:R-:W-:Y:S02]  /*4890*/  ISETP.GE.OR P0, PT, R3, R12, P0 ;  /* 0x0000000c0300720c */ /* 0x000fe40000706670 */
[----:B------:R-:W-:Y:S05]  /*48a0*/  SEL R15, R9, R14, !P2 ;  /* 0x0000000e090f7207 */ /* 0x000fea0005000000 */
[----:B------:R-:W-:Y:S04]  /*48b0*/  IMAD.MOV R14, RZ, RZ, -R15 ;  /* 0x000000ffff0e7224 */ /* 0x000fe800078e0a0f */
[----:B------:R-:W-:Y:S02]  /*48c0*/  IMAD R14, R26, R14, R9 ;  /* 0x0000000e1a0e7224 */ /* 0x000fe400078e0209 */
[C---:B------:R-:W-:Y:S05]  /*48d0*/  @!P0 IMAD.HI.U32 R10, R3.reuse, R4, RZ ;  /* 0x00000004030a8227 */ /* 0x040fea00078e00ff */
[----:B------:R-:W-:Y:S04]  /*48e0*/  @!P0 SHF.R.U32.HI R10, RZ, R5, R10 ;  /* 0x00000005ff0a8219 */ /* 0x000fe8000001160a */
[----:B------:R-:W-:Y:S01]  /*48f0*/  @!P0 SEL R0, R3, R10, !P2 ;  /* 0x0000000a03008207 */ /* 0x000fe20005000000 */
[----:B------:R-:W-:Y:S03]  /*4900*/  IMAD.MOV R10, RZ, RZ, -R3 ;  /* 0x000000ffff0a7224 */ /* 0x000fe600078e0a03 */
[----:B------:R-:W-:Y:S01]  /*4910*/  @!P0 IADD3 R15, PT, PT, R15, -R0, RZ ;  /* 0x800000000f0f8210 */ /* 0x000fe20007ffe0ff */
[----:B------:R-:W-:Y:S01]  /*4920*/  @!P0 IMAD R0, R11, R14, R0 ;  /* 0x0000000e0b008224 */ /* 0x000fe200078e0200 */
[----:B------:R-:W-:Y:S01]  /*4930*/  IADD3 R11, PT, PT, -R9, RZ, RZ ;  /* 0x000000ff090b7210 */ /* 0x000fe20007ffe1ff */
[----:B------:R-:W-:Y:S02]  /*4940*/  IMAD R13, R2, R10, R13 ;  /* 0x0000000a020d7224 */ /* 0x000fe400078e020d */
[----:B------:R-:W-:Y:S02]  /*4950*/  @!P0 IMAD R9, R15, R26, R3 ;  /* 0x0000001a0f098224 */ /* 0x000fe400078e0203 */
[----:B------:R-:W-:Y:S02]  /*4960*/  @!P0 IMAD.MOV.U32 R3, RZ, RZ, R0 ;  /* 0x000000ffff038224 */ /* 0x000fe400078e0000 */
[----:B------:R-:W-:Y:S02]  /*4970*/  IMAD R8, R6, R11, R8 ;  /* 0x0000000b06087224 */ /* 0x000fe400078e0208 */
[----:B------:R-:W-:Y:S02]  /*4980*/  IMAD R13, R3, R2, R13 ;  /* 0x00000002030d7224 */ /* 0x000fe400078e020d */
[----:B------:R-:W-:Y:S02]  /*4990*/  IMAD R8, R9, R6, R8 ;  /* 0x0000000609087224 */ /* 0x000fe400078e0208 */
.L_x_89:
[----:B------:R-:W-:Y:S05]  /*49a0*/  BRA.U UP0, `(.L_x_90) ;  /* 0x0000000100107547 */ /* 0x000fea000b800000 */
[----:B------:R-:W-:Y:S04]  /*49b0*/  MOV R0, UR6 ;  /* 0x0000000600007c02 */ /* 0x000fe80008000f00 */
[----:B------:R-:W-:Y:S04]  /*49c0*/  SHF.L.U32 R3, R0, 0x1f, RZ ;  /* 0x0000001f00037819 */ /* 0x000fe800000006ff */
[----:B------:R-:W2:Y:S02]  /*49d0*/  SYNCS.PHASECHK.TRANS64.TRYWAIT P0, [UR4+0xa8], R3 ;  /* 0x0000a803ff0075a7 */ /* 0x000ea40008001104 */
[----:B--2---:R-:W-:Y:S05]  /*49e0*/  @!P0 BRA `(.L_x_91) ;  /* 0x0000004800748947 */ /* 0x004fea0003800000 */
.L_x_90:
[----:B-1----:R-:W-:Y:S02]  /*49f0*/  ISETP.NE.U32.AND P0, PT, R18, RZ, PT ;  /* 0x000000ff1200720c */ /* 0x002fe40003f05070 */
[----:B------:R-:W-:Y:S02]  /*4a00*/  R2UR UR42, R20 ;  /* 0x00000000142a72ca */ /* 0x000fe400000e0000 */
[----:B------:R-:W-:Y:S02]  /*4a10*/  R2UR UR43, R21 ;  /* 0x00000000152b72ca */ /* 0x000fe400000e0000 */
[----:B------:R-:W-:Y:S02]  /*4a20*/  ISETP.NE.AND.EX P0, PT, R19, RZ, PT, P0 ;  /* 0x000000ff1300720c */ /* 0x000fe40003f05300 */
[----:B------:R-:W-:Y:S02]  /*4a30*/  ISETP.NE.U32.AND P2, PT, R18, RZ, PT ;  /* 0x000000ff1200720c */ /* 0x000fe40003f45070 */
[----:B------:R-:W-:Y:S02]  /*4a40*/  SHF.L.U32 R12, R37, 0x1f, RZ ;  /* 0x0000001f250c7819 */ /* 0x000fe400000006ff */
[----:B------:R-:W-:Y:S03]  /*4a50*/  ISETP.NE.AND.EX P2, PT, R19, RZ, PT, P2 ;  /* 0x000000ff1300720c */ /* 0x000fe60003f45320 */
[----:B------:R-:W-:Y:S02]  /*4a60*/  USHF.L.U32 UR42, UR42, 0x7, URZ ;  /* 0x000000072a2a7899 */ /* 0x000fe400080006ff */
[----:B------:R-:W-:Y:S02]  /*4a70*/  USHF.L.U32 UR43, UR43, 0x6, URZ ;  /* 0x000000062b2b7899 */ /* 0x000fe400080006ff */
[----:B------:R-:W-:Y:S10]  /*4a80*/  @!P0 BRA `(.L_x_92) ;  /* 0x00000000002c8947 */ /* 0x000ff40003800000 */
[----:B------:R-:W-:Y:S01]  /*4a90*/  ISETP.NE.U32.AND P0, PT, R16, RZ, PT ;  /* 0x000000ff1000720c */ /* 0x000fe20003f05070 */
[----:B------:R-:W-:Y:S03]  /*4aa0*/  IMAD.MOV.U32 R63, RZ, RZ, 0x1 ;  /* 0x00000001ff3f7424 */ /* 0x000fe600078e00ff */
[----:B------:R-:W-:Y:S11]  /*4ab0*/  ISETP.NE.AND.EX P0, PT, R17, RZ, PT, P0 ;  /* 0x000000ff1100720c */ /* 0x000ff60003f05300 */
[----:B------:R-:W-:Y:S02]  /*4ac0*/  @!UPT UIADD3 URZ, UPT, UPT, URZ, URZ, URZ ;  /* 0x000000fffffff290 */ /* 0x000fe4000fffe0ff */
[----:B------:R-:W1:Y:S01]  /*4ad0*/  @P0 LDC.64 R10, c[0x0][0x888] ;  /* 0x00022200ff0a0b82 */ /* 0x000e620000000a00 */
[----:B--2---:R-:W-:Y:S04]  /*4ae0*/  @P0 IMAD R0, R18, UR36, RZ ;  /* 0x0000002412000c24 */ /* 0x004fe8000f8e02ff */
[----:B-1----:R-:W-:Y:S04]  /*4af0*/  @P0 IMAD.WIDE R10, R0, 0x4, R10 ;  /* 0x00000004000a0825 */ /* 0x002fe800078e020a */
[----:B------:R-:W-:Y:S01]  /*4b00*/  HFMA2 R0, -RZ, RZ, 0, 5.9604644775390625e-08 ;  /* 0x00000001ff007431 */ /* 0x000fe200000001ff */
[----:B------:R1:W5:Y:S04]  /*4b10*/  @P0 LDG.E R35, desc[UR46][R10.64] ;  /* 0x0000002e0a230981 */ /* 0x000368000c1e1900 */
[----:B------:R-:W-:Y:S01]  /*4b20*/  @!P0 PRMT R63, R0, 0x7610, R63 ;  /* 0x00007610003f8816 */ /* 0x000fe2000000003f */
[----:B-1----:R-:W3:Y:S06]  /*4b30*/  @!P0 LDC R35, c[0x0][0x880] ;  /* 0x00022000ff238b82 */ /* 0x002eec0000000800 */
.L_x_92:
[----:B---3-5:R-:W-:Y:S01]  /*4b40*/  @!P2 FSETP.EQ.AND P0, PT, R35, RZ, PT ;  /* 0x000000ff2300a20b */ /* 0x028fe20003f02000 */
[----:B------:R-:W-:Y:S01]  /*4b50*/  @!UPT UIADD3 URZ, UPT, UPT, URZ, URZ, URZ ;  /* 0x000000fffffff290 */ /* 0x000fe2000fffe0ff */
[----:B------:R-:W-:Y:S11]  /*4b60*/  @!P2 BRA `(.L_x_93) ;  /* 0x000000000018a947 */ /* 0x000ff60003800000 */
[----:B------:R-:W-:Y:S02]  /*4b70*/  LOP3.LUT P2, RZ, R63, 0xff, RZ, 0xc0, !PT ;  /* 0x000000ff3fff7812 */ /* 0x000fe4000784c0ff */
[----:B------:R-:W-:Y:S04]  /*4b80*/  ISETP.NE.U32.AND P0, PT, R16, RZ, PT ;  /* 0x000000ff1000720c */ /* 0x000fe80003f05070 */
[----:B------:R-:W-:Y:S04]  /*4b90*/  ISETP.NE.AND.EX P0, PT, R17, RZ, PT, P0 ;  /* 0x000000ff1100720c */ /* 0x000fe80003f05300 */
[----:B------:R-:W-:Y:S03]  /*4ba0*/  PLOP3.LUT P0, PT, P0, PT, PT, 0x8, 0x80 ;  /* 0x000000000080781c */ /* 0x000fe6000070e170 */
[----:B------:R-:W-:Y:S11]  /*4bb0*/  @P2 FSETP.EQ.AND P0, PT, R35, RZ, PT ;  /* 0x000000ff2300220b */ /* 0x000ff60003f02000 */
[----:B------:R-:W-:Y:S02]  /*4bc0*/  @!UPT UIADD3 URZ, UPT, UPT, URZ, URZ, URZ ;  /* 0x000000fffffff290 */ /* 0x000fe4000fffe0ff */
.L_x_93:
[----:B------:R-:W1:Y:S01]  /*4bd0*/  SYNCS.PHASECHK.TRANS64.TRYWAIT P2, [UR4+0x80], R12 ;  /* 0x0000800cff0075a7 */ /* 0x000e620008041104 */
[----:B------:R-:W-:Y:S04]  /*4be0*/  ELECT P4, URZ, PT ;  /* 0x0000000000ff782f */ /* 0x000fe80003880000 */
[----:B------:R-:W-:Y:S11]  /*4bf0*/  PLOP3.LUT P4, PT, P0, P4, PT, 0xf2, 0x2f ;  /* 0x00000000002f781c */ /* 0x000ff60000789e72 */
[----:B------:R-:W-:Y:S02]  /*4c00*/  @!UPT UIADD3 URZ, UPT, UPT, URZ, URZ, URZ ;  /* 0x000000fffffff290 */ /* 0x000fe4000fffe0ff */
[----:B------:R-:W-:Y:S05]  /*4c10*/  @!P4 IADD3 R9, P0, PT, R38, 0x580, RZ ;  /* 0x000005802609c810 */ /* 0x000fea0007f1e0ff */
[----:B--2---:R-:W-:Y:S01]  /*4c20*/  @!P4 IMAD.X R0, RZ, RZ, R39, P0 ;  /* 0x000000ffff00c224 */ /* 0x004fe200000e0627 */
[----:B-1----:R-:W-:Y:S07]  /*4c30*/  @!P2 BRA `(.L_x_94) ;  /* 0x0000004400f8a947 */ /* 0x002fee0003800000 */
.L_x_188:
[----:B------:R-:W-:Y:S01]  /*4c40*/  @!P4 R2UR UR8, R9 ;  /* 0x000000000908c2ca */ /* 0x000fe200000e0000 */
[----:B------:R-:W-:Y:S01]  /*4c50*/  VOTEU.ALL UP0, P4 ;  /* 0x0000000000ff7886 */ /* 0x000fe20002000000 */
[----:B------:R-:W-:Y:S01]  /*4c60*/  @!P4 R2UR UR7, R0 ;  /* 0x000000000007c2ca */ /* 0x000fe200000e0000 */
[----:B------:R-:W-:Y:S01]  /*4c70*/  VOTEU.ALL UP1, P4 ;  /* 0x0000000000ff7886 */ /* 0x000fe20002020000 */
[----:B------:R-:W-:Y:S01]  /*4c80*/  UMOV UR14, 0x0 ;  /* 0x00000000000e7882 */ /* 0x000fe20000000000 */
[----:B------:R-:W-:Y:S01]  /*4c90*/  UMOV UR15, 0x10000000 ;  /* 0x10000000000f7882 */ /* 0x000fe20000000000 */
[----:B------:R-:W-:Y:S01]  /*4ca0*/  @!UP0 UIADD3 UR40, UPT, UPT, UR4, 0x200, URZ ;  /* 0x0000020004288890 */ /* 0x000fe2000fffe0ff */
[----:B------:R-:W-:Y:S01]  /*4cb0*/  @!P4 IMAD.MOV.U32 R0, RZ, RZ, 0x1000 ;  /* 0x00001000ff00c424 */ /* 0x000fe200078e00ff */
[----:B------:R-:W-:Y:S01]  /*4cc0*/  UMOV UR44, UR36 ;  /* 0x00000024002c7c82 */ /* 0x000fe20008000000 */
[----:B------:R-:W-:Y:S01]  /*4cd0*/  @!UP0 UIADD3 UR10, UPT, UPT, UR42, 0x40, URZ ;  /* 0x000000402a0a8890 */ /* 0x000fe2000fffe0ff */
[----:B------:R-:W-:Y:S01]  /*4ce0*/  @!P4 IADD3 R9, P0, PT, R38, 0x580, RZ ;  /* 0x000005802609c810 */ /* 0x000fe20007f1e0ff */
[----:B------:R-:W-:Y:S01]  /*4cf0*/  UMOV UR9, UR41 ;  /* 0x0000002900097c82 */ /* 0x000fe20008000000 */
[----:B------:R-:W-:Y:S01]  /*4d00*/  UMOV UR11, UR43 ;  /* 0x0000002b000b7c82 */ /* 0x000fe20008000000 */
[----:B------:R-:W-:Y:S01]  /*4d10*/  IMAD.U32 R10, RZ, RZ, UR8 ;  /* 0x00000008ff0a7e24 */ /* 0x000fe2000f8e00ff */
[----:B------:R-:W-:Y:S01]  /*4d20*/  @!UP0 UIADD3 UR8, UPT, UPT, UR4, 0xa00, URZ ;  /* 0x00000a0004088890 */ /* 0x000fe2000fffe0ff */
[----:B------:R-:W-:Y:S01]  /*4d30*/  IMAD.U32 R11, RZ, RZ, UR7 ;  /* 0x00000007ff0b7e24 */ /* 0x000fe2000f8e00ff */
[----:B------:R-:W-:Y:S01]  /*4d40*/  VOTEU.ALL UP0, P4 ;  /* 0x0000000000ff7886 */ /* 0x000fe20002000000 */
[----:B------:R-:W-:Y:S01]  /*4d50*/  UMOV UR12, UR36 ;  /* 0x00000024000c7c82 */ /* 0x000fe20008000000 */
[----:B------:R-:W-:Y:S01]  /*4d60*/  @!P4 R2UR UR16, R10 ;  /* 0x000000000a10c2ca */ /* 0x000fe200000e0000 */
[----:B------:R-:W-:Y:S01]  /*4d70*/  UPRMT UR7, UR37, 0x654, UR41 ;  /* 0x0000065425077896 */ /* 0x000fe20008000029 */
[----:B------:R-:W-:Y:S11]  /*4d80*/  @!P4 R2UR UR17, R11 ;  /* 0x000000000b11c2ca */ /* 0x000ff600000e0000 */
[----:B------:R-:W-:Y:S02]  /*4d90*/  @!UPT UIADD3 URZ, UPT, UPT, URZ, URZ, URZ ;  /* 0x000000fffffff290 */ /* 0x000fe4000fffe0ff */
[----:B------:R2:W-:Y:S01]  /*4da0*/  @!UP1 UTMALDG.3D [UR40], [UR16], desc[UR14] ;  /* 0x00000e28100095b4 */ /* 0x0005e20008011000 */
[----:B------:R2:W-:Y:S01]  /*4db0*/  @!UP0 UTMALDG.3D [UR8], [UR16], desc[UR14] ;  /* 0x00000e08100085b4 */ /* 0x0005e20008011000 */
[----:B------:R3:W-:Y:S01]  /*4dc0*/  @!P4 SYNCS.ARRIVE.TRANS64.RED.A0TR RZ, [UR4+0x60], R0 ;  /* 0x00006000ffffc9a7 */ /* 0x0007e20008300404 */
[----:B------:R-:W-:Y:S01]  /*4dd0*/  SYNCS.ARRIVE.TRANS64.RED.A1T0 RZ, [UR7], RZ ;  /* 0x000000ffffff79a7 */ /* 0x000fe20008100407 */
[----:B---3--:R-:W-:Y:S01]  /*4de0*/  @!P4 IMAD.X R0, RZ, RZ, R39, P0 ;  /* 0x000000ffff00c224 */ /* 0x008fe200000e0627 */
[----:B------:R-:W3:Y:S02]  /*4df0*/  SYNCS.PHASECHK.TRANS64.TRYWAIT P2, [UR4+0x88], R12 ;  /* 0x0000880cff0075a7 */ /* 0x000ee40008041104 */
[----:B--23--:R-:W-:Y:S05]  /*4e00*/  @!P2 BRA `(.L_x_95) ;  /* 0x00000044009ca947 */ /* 0x00cfea0003800000 */
.L_x_190:
        /* <DEDUP_REMOVED lines=8> */
[----:B------:R-:W-:Y:S01]  /*4e90*/  @!UP0 UIADD3 UR32, UPT, UPT, UR4, 0x1200, URZ ;  /* 0x0000120004208890 */ /* 0x000fe2000fffe0ff */
[----:B------:R-:W-:Y:S01]  /*4ea0*/  @!P4 IADD3 R21, P0, PT, R38, 0x580, RZ ;  /* 0x000005802615c810 */ /* 0x000fe20007f1e0ff */
[----:B------:R-:W-:Y:S01]  /*4eb0*/  UMOV UR35, UR43 ;  /* 0x0000002b00237c82 */ /* 0x000fe20008000000 */
[----:B------:R-:W-:Y:S02]  /*4ec0*/  @!UP0 UIADD3 UR10, UPT, UPT, UR42, 0x50, URZ ;  /* 0x000000502a0a8890 */ /* 0x000fe4000fffe0ff */
[----:B------:R-:W-:Y:S01]  /*4ed0*/  IMAD.U32 R10, RZ, RZ, UR8 ;  /* 0x00000008ff0a7e24 */ /* 0x000fe2000f8e00ff */
[----:B------:R-:W-:Y:S01]  /*4ee0*/  @!UP0 UIADD3 UR8, UPT, UPT, UR4, 0x1a00, URZ ;  /* 0x00001a0004088890 */ /* 0x000fe2000fffe0ff */
[----:B------:R-:W-:Y:S01]  /*4ef0*/  IMAD.U32 R11, RZ, RZ, UR7 ;  /* 0x00000007ff0b7e24 */ /* 0x000fe2000f8e00ff */
[----:B------:R-:W-:Y:S01]  /*4f00*/  VOTEU.ALL UP0, P4 ;  /* 0x0000000000ff7886 */ /* 0x000fe20002000000 */
[----:B------:R-:W-:Y:S01]  /*4f10*/  UMOV UR9, UR33 ;  /* 0x0000002100097c82 */ /* 0x000fe20008000000 */
[----:B------:R-:W-:Y:S01]  /*4f20*/  @!P4 R2UR UR16, R10 ;  /* 0x000000000a10c2ca */ /* 0x000fe200000e0000 */
[----:B------:R-:W-:Y:S01]  /*4f30*/  UMOV UR11, UR43 ;  /* 0x0000002b000b7c82 */ /* 0x000fe20008000000 */
[----:B------:R-:W-:Y:S01]  /*4f40*/  @!P4 R2UR UR17, R11 ;  /* 0x000000000b11c2ca */ /* 0x000fe200000e0000 */
[----:B------:R-:W-:Y:S01]  /*4f50*/  UMOV UR12, UR36 ;  /* 0x00000024000c7c82 */ /* 0x000fe20008000000 */
[----:B------:R-:W-:Y:S01]  /*4f60*/  UPRMT UR7, UR37, 0x654, UR33 ;  /* 0x0000065425077896 */ /* 0x000fe20008000021 */
[----:B------:R-:W-:Y:S10]  /*4f70*/  @!P4 IMAD.X R20, RZ, RZ, R39, P0 ;  /* 0x000000ffff14c224 */ /* 0x000ff400000e0627 */
[----:B------:R2:W-:Y:S01]  /*4f80*/  @!UP1 UTMALDG.3D [UR32], [UR16], desc[UR14] ;  /* 0x00000e20100095b4 */ /* 0x0005e20008011000 */
[----:B------:R2:W-:Y:S01]  /*4f90*/  @!UP0 UTMALDG.3D [UR8], [UR16], desc[UR14] ;  /* 0x00000e08100085b4 */ /* 0x0005e20008011000 */
[----:B------:R2:W-:Y:S01]  /*4fa0*/  @!P4 SYNCS.ARRIVE.TRANS64.RED.A0TR RZ, [UR4+0x68], R0 ;  /* 0x00006800ffffc9a7 */ /* 0x0005e20008300404 */
[----:B------:R-:W-:Y:S01]  /*4fb0*/  SYNCS.ARRIVE.TRANS64.RED.A1T0 RZ, [UR7], RZ ;  /* 0x000000ffffff79a7 */ /* 0x000fe20008100407 */
[----:B------:R-:W3:Y:S02]  /*4fc0*/  SYNCS.PHASECHK.TRANS64.TRYWAIT P2, [UR4+0x90], R12 ;  /* 0x0000900cff0075a7 */ /* 0x000ee40008041104 */
[----:B--23--:R-:W-:Y:S05]  /*4fd0*/  @!P2 BRA `(.L_x_96) ;  /* 0x000000440040a947 */ /* 0x00cfea0003800000 */
.L_x_192:
[----:B------:R-:W2:Y:S01]  /*4fe0*/  LDC.64 R14, c[0x0][0xb10] ;  /* 0x0002c400ff0e7b82 */ /* 0x000ea20000000a00 */
[----:B------:R-:W-:Y:S01]  /*4ff0*/  @!P4 R2UR UR8, R21 ;  /* 0x000000001508c2ca */ /* 0x000fe200000e0000 */
[----:B------:R-:W-:Y:S01]  /*5000*/  VOTEU.ALL UP0, P4 ;  /* 0x0000000000ff7886 */ /* 0x000fe20002000000 */
[----:B------:R-:W-:Y:S01]  /*5010*/  @!P4 R2UR UR7, R20 ;  /* 0x000000001407c2ca */ /* 0x000fe200000e0000 */
[----:B------:R-:W-:Y:S01]  /*5020*/  VOTEU.ALL UP1, P4 ;  /* 0x0000000000ff7886 */ /* 0x000fe20002020000 */
[----:B------:R-:W-:Y:S03]  /*5030*/  UMOV UR14, 0x0 ;  /* 0x00000000000e7882 */ /* 0x000fe60000000000 */
[----:B------:R-:W3:Y:S01]  /*5040*/  LDC.64 R10, c[0x0][0xb18] ;  /* 0x0002c600ff0a7b82 */ /* 0x000ee20000000a00 */
[----:B------:R-:W-:Y:S01]  /*5050*/  @!UP0 UIADD3 UR26, UPT, UPT, UR42, 0x20, URZ ;  /* 0x000000202a1a8890 */ /* 0x000fe2000fffe0ff */
[----:B------:R-:W-:Y:S01]  /*5060*/  @P3 SHF.R.U32.HI R33, RZ, 0x10, R29 ;  /* 0x00000010ff213819 */ /* 0x000fe2000001161d */
[----:B------:R-:W-:Y:S01]  /*5070*/  @!UP0 UIADD3 UR24, UPT, UPT, UR4, 0x2200, URZ ;  /* 0x0000220004188890 */ /* 0x000fe2000fffe0ff */
[----:B------:R-:W-:Y:S01]  /*5080*/  VIADD R36, R36, 0x1 ;  /* 0x0000000124247836 */ /* 0x000fe20000000000 */
[----:B------:R-:W-:Y:S03]  /*5090*/  UMOV UR15, 0x10000000 ;  /* 0x10000000000f7882 */ /* 0x000fe60000000000 */
[----:B------:R-:W4:Y:S01]  /*50a0*/  @!P1 LDC R0, c[0x0][0xb20] ;  /* 0x0002c800ff009b82 */ /* 0x000f220000000800 */
[----:B------:R-:W-:Y:S01]  /*50b0*/  UMOV UR27, UR43 ;  /* 0x0000002b001b7c82 */ /* 0x000fe20008000000 */
[----:B------:R-:W-:Y:S01]  /*50c0*/  IMAD.U32 R20, RZ, RZ, UR8 ;  /* 0x00000008ff147e24 */ /* 0x000fe2000f8e00ff */
[----:B------:R-:W-:Y:S05]  /*50d0*/  UMOV UR28, UR36 ;  /* 0x00000024001c7c82 */ /* 0x000fea0008000000 */
[----:B-1----:R-:W1:Y:S01]  /*50e0*/  @!P1 LDC R3, c[0x0][0xb0c] ;  /* 0x0002c300ff039b82 */ /* 0x002e620000000800 */
[----:B------:R-:W-:Y:S01]  /*50f0*/  IMAD.U32 R21, RZ, RZ, UR7 ;  /* 0x00000007ff157e24 */ /* 0x000fe2000f8e00ff */
[----:B------:R-:W-:Y:S01]  /*5100*/  @!UP0 UIADD3 UR10, UPT, UPT, UR42, 0x60, URZ ;  /* 0x000000602a0a8890 */ /* 0x000fe2000fffe0ff */
[----:B------:R-:W-:Y:S01]  /*5110*/  @!P4 R2UR UR16, R20 ;  /* 0x000000001410c2ca */ /* 0x000fe200000e0000 */
[----:B------:R-:W-:Y:S01]  /*5120*/  @!UP0 UIADD3 UR8, UPT, UPT, UR4, 0x2a00, URZ ;  /* 0x00002a0004088890 */ /* 0x000fe2000fffe0ff */
[----:B------:R-:W-:Y:S01]  /*5130*/  @!P4 IMAD.MOV.U32 R20, RZ, RZ, 0x1000 ;  /* 0x00001000ff14c424 */ /* 0x000fe200078e00ff */
[----:B------:R-:W-:Y:S01]  /*5140*/  @!P4 R2UR UR17, R21 ;  /* 0x000000001511c2ca */ /* 0x000fe200000e0000 */
[----:B------:R-:W-:Y:S01]  /*5150*/  VOTEU.ALL UP0, P4 ;  /* 0x0000000000ff7886 */ /* 0x000fe20002000000 */
[----:B------:R-:W-:Y:S01]  /*5160*/  UMOV UR9, UR25 ;  /* 0x0000001900097c82 */ /* 0x000fe20008000000 */
[----:B------:R-:W-:Y:S01]  /*5170*/  UMOV UR11, UR43 ;  /* 0x0000002b000b7c82 */ /* 0x000fe20008000000 */
[----:B------:R-:W-:Y:S01]  /*5180*/  UMOV UR12, UR36 ;  /* 0x00000024000c7c82 */ /* 0x000fe20008000000 */
[----:B------:R-:W-:Y:S08]  /*5190*/  UPRMT UR7, UR37, 0x654, UR25 ;  /* 0x0000065425077896 */ /* 0x000ff00008000019 */
[----:B------:R1:W-:Y:S02]  /*51a0*/  @!UP1 UTMALDG.3D [UR24], [UR16], desc[UR14] ;  /* 0x00000e18100095b4 */ /* 0x0003e40008011000 */
[----:B-1----:R-:W-:Y:S01]  /*51b0*/  @!P1 ISETP.NE.AND P2, PT, R3, 0x1, PT ;  /* 0x000000010300980c */ /* 0x002fe20003f45270 */
[C---:B--2---:R-:W-:Y:S01]  /*51c0*/  @!P1 IMAD.HI.U32 R14, R13.reuse, R14, RZ ;  /* 0x0000000e0d0e9227 */ /* 0x044fe200078e00ff */
[----:B---3--:R-:W-:Y:S01]  /*51d0*/  @!P1 ISETP.NE.AND P0, PT, R10, 0x1, PT ;  /* 0x000000010a00980c */ /* 0x008fe20003f05270 */
[----:B------:R1:W-:Y:S01]  /*51e0*/  @!UP0 UTMALDG.3D [UR8], [UR16], desc[UR14] ;  /* 0x00000e08100085b4 */ /* 0x0003e20008011000 */
[----:B------:R1:W-:Y:S01]  /*51f0*/  @!P4 SYNCS.ARRIVE.TRANS64.RED.A0TR RZ, [UR4+0x70], R20 ;  /* 0x00007014ffffc9a7 */ /* 0x0003e20008300404 */
[C---:B------:R-:W-:Y:S01]  /*5200*/  @!P1 IMAD.HI.U32 R11, R8.reuse, R11, RZ ;  /* 0x0000000b080b9227 */ /* 0x040fe200078e00ff */
[----:B------:R-:W-:Y:S04]  /*5210*/  @!P1 SHF.R.U32.HI R14, RZ, R15, R14 ;  /* 0x0000000fff0e9219 */ /* 0x000fe8000001160e */
[----:B----4-:R-:W-:Y:S02]  /*5220*/  @!P1 SHF.R.U32.HI R9, RZ, R0, R11 ;  /* 0x00000000ff099219 */ /* 0x010fe4000001160b */
[----:B------:R-:W-:Y:S02]  /*5230*/  @!P1 SEL R14, R13, R14, !P2 ;  /* 0x0000000e0d0e9207 */ /* 0x000fe40005000000 */
[----:B------:R-:W-:Y:S05]  /*5240*/  @!P1 SEL R9, R8, R9, !P0 ;  /* 0x0000000908099207 */ /* 0x000fea0004000000 */
[----:B------:R-:W-:Y:S01]  /*5250*/  @!P1 IMAD.IADD R0, R9, 0x1, -R14 ;  /* 0x0000000109009824 */ /* 0x000fe200078e0a0e */
[----:B------:R-:W-:Y:S01]  /*5260*/  SYNCS.ARRIVE.TRANS64.RED.A1T0 RZ, [UR7], RZ ;  /* 0x000000ffffff79a7 */ /* 0x000fe20008100407 */
[----:B------:R-:W-:Y:S02]  /*5270*/  @!P1 IMAD.IADD R9, R14, 0x1, -R9 ;  /* 0x000000010e099824 */ /* 0x000fe400078e0a09 */
[----:B------:R-:W-:Y:S02]  /*5280*/  @!P1 IMAD R13, R0, R3, R13 ;  /* 0x00000003000d9224 */ /* 0x000fe400078e020d */
[----:B------:R-:W-:Y:S01]  /*5290*/  @!P1 IMAD R8, R9, R10, R8 ;  /* 0x0000000a09089224 */ /* 0x000fe200078e0208 */
[----:B------:R-:W2:Y:S02]  /*52a0*/  SYNCS.PHASECHK.TRANS64.TRYWAIT P5, [UR4+0x98], R12 ;  /* 0x0000980cff0075a7 */ /* 0x000ea400080a1104 */
[----:B-12---:R-:W-:Y:S05]  /*52b0*/  @!P5 BRA `(.L_x_97) ;  /* 0x0000004000a0d947 */ /* 0x006fea0003800000 */
.L_x_194:
[----:B-1----:R-:W-:Y:S01]  /*52c0*/  @!P4 IADD3 R3, P0, PT, R38, 0x580, RZ ;  /* 0x000005802603c810 */ /* 0x002fe20007f1e0ff */
[----:B------:R-:W-:Y:S01]  /*52d0*/  VOTEU.ALL UP0, P4 ;  /* 0x0000000000ff7886 */ /* 0x000fe20002000000 */
[----:B------:R-:W-:Y:S01]  /*52e0*/  VOTEU.ALL UP1, P4 ;  /* 0x0000000000ff7886 */ /* 0x000fe20002020000 */
[----:B------:R-:W-:Y:S01]  /*52f0*/  UMOV UR14, 0x0 ;  /* 0x00000000000e7882 */ /* 0x000fe20000000000 */
[----:B------:R-:W-:Y:S01]  /*5300*/  @!P4 R2UR UR8, R3 ;  /* 0x000000000308c2ca */ /* 0x000fe200000e0000 */
[----:B------:R-:W-:Y:S01]  /*5310*/  @!P4 IMAD.X R0, RZ, RZ, R39, P0 ;  /* 0x000000ffff00c224 */ /* 0x000fe200000e0627 */
[----:B------:R-:W-:Y:S01]  /*5320*/  @!UP0 UIADD3 UR17, UPT, UPT, UR4, 0x78, URZ ;  /* 0x0000007804118890 */ /* 0x000fe2000fffe0ff */
[----:B------:R-:W-:Y:S01]  /*5330*/  ISETP.NE.AND P0, PT, R36, 0x2, PT ;  /* 0x000000022400780c */ /* 0x000fe20003f05270 */
[----:B------:R-:W-:Y:S01]  /*5340*/  @!UP0 UIADD3 UR18, UPT, UPT, UR42, 0x30, URZ ;  /* 0x000000302a128890 */ /* 0x000fe2000fffe0ff */
[----:B------:R-:W-:Y:S01]  /*5350*/  LOP3.LUT R37, R37, 0x1, RZ, 0x3c, !PT ;  /* 0x0000000125257812 */ /* 0x000fe200078e3cff */
[----:B------:R-:W-:Y:S01]  /*5360*/  @!UP0 UIADD3 UR16, UPT, UPT, UR4, 0x3200, URZ ;  /* 0x0000320004108890 */ /* 0x000fe2000fffe0ff */
[----:B------:R-:W-:Y:S01]  /*5370*/  @!P4 R2UR UR7, R0 ;  /* 0x000000000007c2ca */ /* 0x000fe200000e0000 */
[----:B------:R-:W-:Y:S01]  /*5380*/  UMOV UR15, 0x10000000 ;  /* 0x10000000000f7882 */ /* 0x000fe20000000000 */
[----:B------:R-:W-:Y:S01]  /*5390*/  UMOV UR19, UR43 ;  /* 0x0000002b00137c82 */ /* 0x000fe20008000000 */
[----:B------:R-:W-:Y:S01]  /*53a0*/  UMOV UR20, UR36 ;  /* 0x0000002400147c82 */ /* 0x000fe20008000000 */
[----:B------:R-:W-:Y:S01]  /*53b0*/  @!UP0 UIADD3 UR10, UPT, UPT, UR42, 0x70, URZ ;  /* 0x000000702a0a8890 */ /* 0x000fe2000fffe0ff */
[----:B------:R-:W-:Y:S01]  /*53c0*/  SEL R3, RZ, 0x1, P0 ;  /* 0x00000001ff037807 */ /* 0x000fe20000000000 */
[----:B------:R-:W-:Y:S01]  /*53d0*/  IMAD.U32 R10, RZ, RZ, UR8 ;  /* 0x00000008ff0a7e24 */ /* 0x000fe2000f8e00ff */
[----:B------:R-:W-:Y:S01]  /*53e0*/  @!UP0 UIADD3 UR8, UPT, UPT, UR4, 0x3a00, URZ ;  /* 0x00003a0004088890 */ /* 0x000fe2000fffe0ff */
[----:B------:R-:W-:Y:S01]  /*53f0*/  IMAD.IADD R20, R8, 0x1, R62 ;  /* 0x0000000108147824 */ /* 0x000fe200078e023e */
[----:B------:R-:W-:Y:S01]  /*5400*/  VOTEU.ALL UP0, P4 ;  /* 0x0000000000ff7886 */ /* 0x000fe20002000000 */
[----:B------:R-:W-:Y:S01]  /*5410*/  UMOV UR11, UR43 ;  /* 0x0000002b000b7c82 */ /* 0x000fe20008000000 */
[----:B------:R-:W-:Y:S01]  /*5420*/  @!P4 R2UR UR22, R10 ;  /* 0x000000000a16c2ca */ /* 0x000fe200000e0000 */
[----:B------:R-:W-:Y:S01]  /*5430*/  UMOV UR12, UR36 ;  /* 0x00000024000c7c82 */ /* 0x000fe20008000000 */
[----:B------:R-:W-:Y:S01]  /*5440*/  IMAD.U32 R11, RZ, RZ, UR7 ;  /* 0x00000007ff0b7e24 */ /* 0x000fe2000f8e00ff */
[----:B------:R-:W-:Y:S01]  /*5450*/  UMOV UR9, UR17 ;  /* 0x0000001100097c82 */ /* 0x000fe20008000000 */
[----:B------:R-:W-:Y:S01]  /*5460*/  @P3 R2UR UR36, R33 ;  /* 0x00000000212432ca */ /* 0x000fe200000e0000 */
[----:B------:R-:W-:Y:S01]  /*5470*/  IMAD.IADD R21, R13, 0x1, R64 ;  /* 0x000000010d157824 */ /* 0x000fe200078e0240 */
[----:B------:R-:W-:Y:S02]  /*5480*/  LOP3.LUT R34, R34, R3, RZ, 0x3c, !PT ;  /* 0x0000000322227212 */ /* 0x000fe400078e3cff */
[----:B------:R-:W-:Y:S02]  /*5490*/  @!P4 R2UR UR23, R11 ;  /* 0x000000000b17c2ca */ /* 0x000fe400000e0000 */
[----:B------:R-:W-:Y:S11]  /*54a0*/  SEL R36, R36, RZ, P0 ;  /* 0x000000ff24247207 */ /* 0x000ff60000000000 */
[----:B------:R2:W-:Y:S01]  /*54b0*/  @!UP1 UTMALDG.3D [UR16], [UR22], desc[UR14] ;  /* 0x00000e10160095b4 */ /* 0x0005e20008011000 */
[----:B------:R2:W-:Y:S01]  /*54c0*/  @!UP0 UTMALDG.3D [UR8], [UR22], desc[UR14] ;  /* 0x00000e08160085b4 */ /* 0x0005e20008011000 */
[----:B------:R2:W-:Y:S01]  /*54d0*/  @!P4 SYNCS.ARRIVE.TRANS64.RED.A0TR RZ, [UR4+0x78], R27 ;  /* 0x0000781bffffc9a7 */ /* 0x0005e20008300404 */
[----:B------:R-:W-:Y:S01]  /*54e0*/  UPLOP3.LUT UP0, UPT, UPT, UPT, UPT, 0x80, 0x8 ;  /* 0x000000000008789c */ /* 0x000fe20003f0f070 */
[----:B------:R-:W-:Y:S01]  /*54f0*/  SYNCS.ARRIVE.TRANS64.RED.A1T0 RZ, [UR5], RZ ;  /* 0x000000ffffff79a7 */ /* 0x000fe20008100405 */
[----:B------:R-:W-:Y:S09]  /*5500*/  @P3 BRA `(.L_x_98) ;  /* 0xfffffff0002c3947 */ /* 0x000ff2000383ffff */
[----:B------:R-:W-:-:S04]  /*5510*/  SHF.L.U32 R3, R37, 0x1f, RZ ;  /* 0x0000001f25037819 */ /* 0x000fc800000006ff */
[----:B------:R-:W1:Y:S02]  /*5520*/  SYNCS.PHASECHK.TRANS64.TRYWAIT P0, [UR4+0x80], R3 ;  /* 0x00008003ff0075a7 */ /* 0x000e640008001104 */
[----:B-1----:R-:W-:Y:S05]  /*5530*/  @!P0 BRA `(.L_x_99) ;  /* 0x0000004000188947 */ /* 0x002fea0003800000 */
.L_x_196:
[----:B------:R-:W3:Y:S02]  /*5540*/  SYNCS.PHASECHK.TRANS64.TRYWAIT P0, [UR4+0x88], R3 ;  /* 0x00008803ff0075a7 */ /* 0x000ee40008001104 */
[----:B---3--:R-:W-:Y:S05]  /*5550*/  @!P0 BRA `(.L_x_100) ;  /* 0x0000004000288947 */ /* 0x008fea0003800000 */
.L_x_198:
[----:B------:R-:W3:Y:S02]  /*5560*/  SYNCS.PHASECHK.TRANS64.TRYWAIT P0, [UR4+0x90], R3 ;  /* 0x00009003ff0075a7 */ /* 0x000ee40008001104 */
[----:B---3--:R-:W-:Y:S05]  /*5570*/  @!P0 BRA `(.L_x_101) ;  /* 0x0000004000388947 */ /* 0x008fea0003800000 */
.L_x_200:
[----:B-1----:R-:W-:-:S07]  /*5580*/  MOV R0, UR4 ;  /* 0x0000000400007c02 */ /* 0x002fce0008000f00 */
.L_x_102:
[----:B-1----:R-:W-:-:S04]  /*5590*/  SHF.L.U32 R3, R37, 0x1f, RZ ;  /* 0x0000001f25037819 */ /* 0x002fc800000006ff */
[----:B------:R1:W3:Y:S03]  /*55a0*/  SYNCS.PHASECHK.TRANS64.TRYWAIT P0, [R0+URZ+0x98], R3 ;  /* 0x00009803000075a7 */ /* 0x0002e600080011ff */
[----:B---3--:R-:W-:Y:S05]  /*55b0*/  @!P0 NANOSLEEP.SYNCS 0x989680 ;  /* 0x009896800000895d */ /* 0x008fea0003900000 */
[----:B------:R-:W3:Y:S02]  /*55c0*/  @!P0 SYNCS.PHASECHK.TRANS64 P0, [R0+URZ+0x98], R3 ;  /* 0x00009803000085a7 */ /* 0x000ee400080010ff */
[----:B--23--:R-:W-:Y:S05]  /*55d0*/  @P0 EXIT ;  /* 0x000000000000094d */ /* 0x00cfea0003800000 */
[----:B------:R-:W-:Y:S05]  /*55e0*/  BRA `(.L_x_102) ;  /* 0xfffffffc00e87947 */ /* 0x000fea000383ffff */
.L_x_87:
[----:B------:R-:W-:-:S06]  /*55f0*/  UISETP.GE.AND UP0, UPT, UR10, 0x4, UPT ;  /* 0x000000040a00788c */ /* 0x000fcc000bf06270 */
[----:B------:R-:W-:-:S13]  /*5600*/  PLOP3.LUT P0, PT, PT, PT, UP0, 0x80, 0x8 ;  /* 0x000000000008781c */ /* 0x000fda0003f0f008 */
[----:B------:R-:W-:Y:S05]  /*5610*/  @!P0 EXIT ;  /* 0x000000000000894d */ /* 0x000fea0003800000 */
[----:B------:R-:W-:Y:S01]  /*5620*/  BAR.SYNC.DEFER_BLOCKING 0x6, 0xa0 ;  /* 0x0182800000007b1d */ /* 0x000fe20000010000 */
[----:B------:R-:W-:Y:S02]  /*5630*/  IMAD.SHL.U32 R4, R70, 0x200000, RZ ;  /* 0x0020000046047824 */ /* 0x000fe400078e00ff */
[----:B------:R-:W-:Y:S02]  /*5640*/  HFMA2 R75, -RZ, RZ, 0, 5.9604644775390625e-08 ;  /* 0x00000001ff4b7431 */ /* 0x000fe400000001ff */
[C---:B------:R-:W-:Y:S01]  /*5650*/  IMAD.SHL.U32 R69, R76.reuse, 0x10, RZ ;  /* 0x000000104c457824 */ /* 0x040fe200078e00ff */
[----:B------:R-:W-:Y:S01]  /*5660*/  MOV R73, RZ ;  /* 0x000000ff00497202 */ /* 0x000fe20000000f00 */
[----:B------:R-:W-:Y:S01]  /*5670*/  IMAD.U32 R33, R76, 0x10000, RZ ;  /* 0x000100004c217824 */ /* 0x000fe200078e00ff */
[----:B------:R-:W-:Y:S01]  /*5680*/  UMOV UR44, 0x400 ;  /* 0x00000400002c7882 */ /* 0x000fe20000000000 */
[----:B------:R-:W1:Y:S01]  /*5690*/  LDC R67, c[0x0][0x370] ;  /* 0x0000dc00ff437b82 */ /* 0x000e620000000800 */
[----:B------:R-:W-:Y:S01]  /*56a0*/  ULEA UR44, UR37, UR44, 0x18 ;  /* 0x0000002c252c7291 */ /* 0x000fe2000f8ec0ff */
[----:B------:R-:W-:Y:S01]  /*56b0*/  LOP3.LUT R4, R4, 0x200000, RZ, 0xc0, !PT ;  /* 0x0020000004047812 */ /* 0x000fe200078ec0ff */
[----:B------:R-:W-:Y:S01]  /*56c0*/  IMAD.SHL.U32 R68, R76, 0x2, RZ ;  /* 0x000000024c447824 */ /* 0x000fe200078e00ff */
[C---:B------:R-:W-:Y:S01]  /*56d0*/  LOP3.LUT R5, R69.reuse, 0x40, RZ, 0xc0, !PT ;  /* 0x0000004045057812 */ /* 0x040fe200078ec0ff */
[----:B------:R-:W-:Y:S01]  /*56e0*/  IMAD.SHL.U32 R3, R70, 0x200, RZ ;  /* 0x0000020046037824 */ /* 0x000fe200078e00ff */
[----:B------:R-:W-:Y:S01]  /*56f0*/  LOP3.LUT R2, R69, 0x5b0, RZ, 0xc0, !PT ;  /* 0x000005b045027812 */ /* 0x000fe200078ec0ff */
[----:B------:R-:W-:Y:S01]  /*5700*/  UIADD3 UR4, UPT, UPT, UR44, 0x200, URZ ;  /* 0x000002002c047890 */ /* 0x000fe2000fffe0ff */
[----:B------:R-:W2:Y:S01]  /*5710*/  LDC R28, c[0x0][0xb0c] ;  /* 0x0002c300ff1c7b82 */ /* 0x000ea20000000800 */
[----:B------:R-:W-:Y:S01]  /*5720*/  LOP3.LUT R33, R4, 0x400000, R33, 0xf8, !PT ;  /* 0x0040000004217812 */ /* 0x000fe200078ef821 */
[----:B------:R-:W-:Y:S01]  /*5730*/  IMAD.MOV.U32 R30, RZ, RZ, RZ ;  /* 0x000000ffff1e7224 */ /* 0x000fe200078e00ff */
[----:B------:R-:W-:Y:S01]  /*5740*/  LOP3.LUT R68, R5, 0x8, R68, 0xf8, !PT ;  /* 0x0000000805447812 */ /* 0x000fe200078ef844 */
[----:B------:R-:W-:Y:S01]  /*5750*/  IMAD.MOV.U32 R74, RZ, RZ, RZ ;  /* 0x000000ffff4a7224 */ /* 0x000fe200078e00ff */
[----:B------:R-:W-:Y:S01]  /*5760*/  LOP3.LUT R3, R2, 0x200, R3, 0xf8, !PT ;  /* 0x0000020002037812 */ /* 0x000fe200078ef803 */
[----:B------:R-:W-:Y:S01]  /*5770*/  IMAD.MOV.U32 R80, RZ, RZ, RZ ;  /* 0x000000ffff507224 */ /* 0x000fe200078e00ff */
[----:B------:R-:W-:Y:S01]  /*5780*/  LOP3.LUT P0, RZ, R69, 0x40, RZ, 0xc0, !PT ;  /* 0x0000004045ff7812 */ /* 0x000fe2000780c0ff */
[----:B------:R-:W3:Y:S01]  /*5790*/  LDC R65, c[0x0][0xb20] ;  /* 0x0002c800ff417b82 */ /* 0x000ee20000000800 */
[----:B------:R-:W4:Y:S01]  /*57a0*/  LDS R0, [UR44+0x160] ;  /* 0x0001602cff007984 */ /* 0x000f220008000800 */
[----:B------:R-:W-:Y:S01]  /*57b0*/  LOP3.LUT R68, R3, R68, RZ, 0xfc, !PT ;  /* 0x0000004403447212 */ /* 0x000fe200078efcff */
[----:B------:R-:W-:Y:S01]  /*57c0*/  IMAD.U32 R71, RZ, RZ, UR4 ;  /* 0x00000004ff477e24 */ /* 0x000fe2000f8e00ff */
[----:B------:R-:W-:Y:S01]  /*57d0*/  LOP3.LUT R76, R76, 0x60, RZ, 0xc0, !PT ;  /* 0x000000604c4c7812 */ /* 0x000fe200078ec0ff */
[----:B------:R-:W1:Y:S03]  /*57e0*/  LDCU.64 UR50, c[0x0][0x348] ;  /* 0x00006900ff3277ac */ /* 0x000e660008000a00 */
[----:B------:R-:W1:Y:S01]  /*57f0*/  LDC R27, c[0x0][0xb30] ;  /* 0x0002cc00ff1b7b82 */ /* 0x000e620000000800 */
[----:B------:R-:W1:Y:S01]  /*5800*/  LDCU.64 UR38, c[0x0][0x888] ;  /* 0x00011100ff2677ac */ /* 0x000e620008000a00 */
[----:B------:R-:W-:Y:S01]  /*5810*/  UMOV UR45, URZ ;  /* 0x000000ff002d7c82 */ /* 0x000fe20008000000 */
[----:B------:R-:W-:-:S05]  /*5820*/  UMOV UR48, URZ ;  /* 0x000000ff00307c82 */ /* 0x000fca0008000000 */
[----:B------:R-:W1:Y:S08]  /*5830*/  LDC.64 R56, c[0x0][0x888] ;  /* 0x00022200ff387b82 */ /* 0x000e700000000a00 */
[----:B------:R-:W1:Y:S08]  /*5840*/  LDC.64 R60, c[0x0][0xb10] ;  /* 0x0002c400ff3c7b82 */ /* 0x000e700000000a00 */
[----:B------:R-:W1:Y:S08]  /*5850*/  LDC.64 R24, c[0x0][0xb18] ;  /* 0x0002c600ff187b82 */ /* 0x000e700000000a00 */
[----:B------:R-:W1:Y:S01]  /*5860*/  LDC.64 R22, c[0x0][0xb28] ;  /* 0x0002ca00ff167b82 */ /* 0x000e620000000a00 */
[----:B----4-:R-:W-:Y:S01]  /*5870*/  IMAD.IADD R33, R0, 0x1, R33 ;  /* 0x0000000100217824 */ /* 0x010fe200078e0221 */
[----:B------:R-:W-:-:S06]  /*5880*/  P2R R0, PR, RZ, 0x1 ;  /* 0x00000001ff007803 */ /* 0x000fcc0000000000 */
[----:B------:R-:W4:Y:S08]  /*5890*/  LDC.64 R58, c[0x0][0x890] ;  /* 0x00022400ff3a7b82 */ /* 0x000f300000000a00 */
[----:B------:R-:W1:Y:S08]  /*58a0*/  LDC.64 R54, c[0x0][0x8b0] ;  /* 0x00022c00ff367b82 */ /* 0x000e700000000a00 */
[----:B------:R-:W1:Y:S08]  /*58b0*/  LDC.64 R52, c[0x0][0x8a8] ;  /* 0x00022a00ff347b82 */ /* 0x000e700000000a00 */
[----:B--23--:R-:W1:Y:S02]  /*58c0*/  LDC R66, c[0x0][0x374] ;  /* 0x0000dd00ff427b82 */ /* 0x00ce640000000800 */
.L_x_146:
[C---:B------:R-:W-:Y:S02]  /*58d0*/  LEA R0, R80.reuse, UR44, 0x3 ;  /* 0x0000002c50007c11 */ /* 0x040fe4000f8e18ff */
[----:B------:R-:W-:Y:S02]  /*58e0*/  SHF.L.U32 R3, R73, 0x1f, RZ ;  /* 0x0000001f49037819 */ /* 0x000fe400000006ff */
[----:B------:R-:W-:Y:S02]  /*58f0*/  LEA R16, R80, UR44, 0x4 ;  /* 0x0000002c50107c11 */ /* 0x000fe4000f8e20ff */
[----:B--2---:R-:W2:Y:S02]  /*5900*/  SYNCS.PHASECHK.TRANS64.TRYWAIT P0, [R0+URZ+0xb0], R3 ;  /* 0x0000b003000075a7 */ /* 0x004ea400080011ff */
[----:B--2---:R-:W-:Y:S05]  /*5910*/  @!P0 BRA `(.L_x_103) ;  /* 0x0000003c00688947 */ /* 0x004fea0003800000 */
.L_x_201:
[----:B------:R-:W3:Y:S01]  /*5920*/  LDC.64 R12, c[0x0][0xb10] ;  /* 0x0002c400ff0c7b82 */ /* 0x000ee20000000a00 */
[----:B------:R-:W4:Y:S01]  /*5930*/  LDS.128 R16, [R16+0x140] ;  /* 0x0001400010107984 */ /* 0x000f220000000c00 */
[----:B-1----:R-:W-:Y:S01]  /*5940*/  ISETP.NE.AND P1, PT, R27, 0x1, PT ;  /* 0x000000011b00780c */ /* 0x002fe20003f25270 */
[----:B--2---:R-:W-:Y:S01]  /*5950*/  VIADD R0, R0, 0xc0 ;  /* 0x000000c000007836 */ /* 0x004fe20000000000 */
[----:B------:R-:W-:Y:S04]  /*5960*/  ISETP.GE.AND P0, PT, R26, 0x1, PT ;  /* 0x000000011a00780c */ /* 0x000fe80003f06270 */
[----:B------:R-:W1:Y:S01]  /*5970*/  LDC.64 R10, c[0x0][0xb18] ;  /* 0x0002c600ff0a7b82 */ /* 0x000e620000000a00 */
[----:B------:R-:W-:Y:S01]  /*5980*/  PRMT R0, RZ, 0x654, R0 ;  /* 0x00000654ff007816 */ /* 0x000fe20000000000 */
[----:B------:R-:W-:Y:S01]  /*5990*/  @!PT LDS RZ, [RZ] ;  /* 0x00000000fffff984 */ /* 0x000fe20000000800 */
[----:B------:R-:W-:Y:S01]  /*59a0*/  @!PT LDS RZ, [RZ] ;  /* 0x00000000fffff984 */ /* 0x000fe20000000800 */
[----:B------:R-:W-:Y:S01]  /*59b0*/  @!PT LDS RZ, [RZ] ;  /* 0x00000000fffff984 */ /* 0x000fe20000000800 */
[----:B------:R-:W-:Y:S01]  /*59c0*/  @!PT LDS RZ, [RZ] ;  /* 0x00000000fffff984 */ /* 0x000fe20000000800 */
[----:B------:R2:W-:Y:S06]  /*59d0*/  MEMBAR.ALL.CTA ;  /* 0x0000000000007992 */ /* 0x0005ec0000008000 */
[----:B--2---:R-:W2:Y:S01]  /*59e0*/  FENCE.VIEW.ASYNC.S ;  /* 0x00000000000073c6 */ /* 0x004ea20000000000 */
[----:B------:R-:W1:Y:S08]  /*59f0*/  @!P1 LDC R14, c[0x0][0xb20] ;  /* 0x0002c800ff0e9b82 */ /* 0x000e700000000800 */
[----:B------:R-:W1:Y:S01]  /*5a00*/  @!P1 LDC R9, c[0x0][0xb0c] ;  /* 0x0002c300ff099b82 */ /* 0x000e620000000800 */
[----:B--2---:R2:W-:Y:S01]  /*5a10*/  SYNCS.ARRIVE.TRANS64.RED.A1T0 RZ, [R0+URZ], RZ ;  /* 0x000000ff00ff79a7 */ /* 0x0045e200081004ff */
[----:B----4-:R-:W-:Y:S04]  /*5a20*/  LOP3.LUT P4, RZ, R18, 0x1, RZ, 0xc0, !PT ;  /* 0x0000000112ff7812 */ /* 0x010fe8000788c0ff */
[----:B------:R-:W-:Y:S09]  /*5a30*/  P2R R77, PR, RZ, 0x10 ;  /* 0x00000010ff4d7803 */ /* 0x000ff20000000000 */
[----:B------:R-:W-:Y:S02]  /*5a40*/  @P4 MOV R31, R16 ;  /* 0x00000010001f4202 */ /* 0x000fe40000000f00 */
[----:B------:R-:W-:Y:S01]  /*5a50*/  @P4 LOP3.LUT R29, R17, 0xffff, RZ, 0xc0, !PT ;  /* 0x0000ffff111d4812 */ /* 0x000fe200078ec0ff */
[----:B--23--:R-:W-:Y:S06]  /*5a60*/  @!P0 BRA `(.L_x_104) ;  /* 0x0000000000a48947 */ /* 0x00cfec0003800000 */
[----:B------:R-:W-:Y:S01]  /*5a70*/  IMAD.HI.U32 R36, R66, R25, RZ ;  /* 0x0000001942247227 */ /* 0x000fe200078e00ff */
[----:B------:R-:W-:Y:S02]  /*5a80*/  ISETP.NE.AND P0, PT, R24, 0x1, PT ;  /* 0x000000011800780c */ /* 0x000fe40003f05270 */
[----:B------:R-:W-:Y:S01]  /*5a90*/  ISETP.NE.AND P2, PT, R26, 0x1, PT ;  /* 0x000000011a00780c */ /* 0x000fe20003f45270 */
[-C--:B------:R-:W-:Y:S01]  /*5aa0*/  IMAD.HI.U32 R34, R67, R60.reuse, RZ ;  /* 0x0000003c43227227 */ /* 0x080fe200078e00ff */
[----:B------:R-:W-:Y:S02]  /*5ab0*/  SHF.R.U32.HI R37, RZ, R65, R36 ;  /* 0x00000041ff257219 */ /* 0x000fe40000011624 */
[----:B------:R-:W-:Y:S01]  /*5ac0*/  ISETP.NE.AND P3, PT, R28, 0x1, PT ;  /* 0x000000011c00780c */ /* 0x000fe20003f65270 */
[----:B------:R-:W-:Y:S01]  /*5ad0*/  IMAD.HI.U32 R40, R29, R25, RZ ;  /* 0x000000191d287227 */ /* 0x000fe200078e00ff */
[----:B------:R-:W-:Y:S02]  /*5ae0*/  SHF.R.U32.HI R34, RZ, R61, R34 ;  /* 0x0000003dff227219 */ /* 0x000fe40000011622 */
[----:B------:R-:W-:Y:S01]  /*5af0*/  SEL R3, R66, R37, !P0 ;  /* 0x0000002542037207 */ /* 0x000fe20004000000 */
[----:B------:R-:W-:Y:S01]  /*5b00*/  IMAD.HI.U32 R38, R31, R60, RZ ;  /* 0x0000003c1f267227 */ /* 0x000fe200078e00ff */
[----:B------:R-:W-:Y:S03]  /*5b10*/  SEL R7, R67, R34, !P3 ;  /* 0x0000002243077207 */ /* 0x000fe60005800000 */
[-C--:B------:R-:W-:Y:S01]  /*5b20*/  IMAD.HI.U32 R34, R3, R22.reuse, RZ ;  /* 0x0000001603227227 */ /* 0x080fe200078e00ff */
[----:B------:R-:W-:Y:S03]  /*5b30*/  SHF.R.U32.HI R38, RZ, R61, R38 ;  /* 0x0000003dff267219 */ /* 0x000fe60000011626 */
[----:B------:R-:W-:Y:S01]  /*5b40*/  IMAD.HI.U32 R36, R7, R22, RZ ;  /* 0x0000001607247227 */ /* 0x000fe200078e00ff */
[----:B------:R-:W-:Y:S02]  /*5b50*/  @P2 SHF.R.U32.HI R3, RZ, R23, R34 ;  /* 0x00000017ff032219 */ /* 0x000fe40000011622 */
[----:B------:R-:W-:Y:S02]  /*5b60*/  SHF.R.U32.HI R34, RZ, R65, R40 ;  /* 0x00000041ff227219 */ /* 0x000fe40000011628 */
[----:B------:R-:W-:Y:S01]  /*5b70*/  @P2 SHF.R.U32.HI R7, RZ, R23, R36 ;  /* 0x00000017ff072219 */ /* 0x000fe20000011624 */
[C---:B------:R-:W-:Y:S01]  /*5b80*/  IMAD R2, R26.reuse, R3, RZ ;  /* 0x000000031a027224 */ /* 0x040fe200078e02ff */
[----:B------:R-:W-:Y:S02]  /*5b90*/  SEL R5, R29, R34, !P0 ;  /* 0x000000221d057207 */ /* 0x000fe40004000000 */
[----:B------:R-:W-:Y:S01]  /*5ba0*/  SEL R3, R31, R38, !P3 ;  /* 0x000000261f037207 */ /* 0x000fe20005800000 */
[----:B------:R-:W-:Y:S01]  /*5bb0*/  IMAD R4, R26, R7, RZ ;  /* 0x000000071a047224 */ /* 0x000fe200078e02ff */
[C---:B------:R-:W-:Y:S01]  /*5bc0*/  ISETP.GE.AND P0, PT, R5.reuse, R2, PT ;  /* 0x000000020500720c */ /* 0x040fe20003f06270 */
[----:B------:R-:W-:Y:S03]  /*5bd0*/  IMAD.HI.U32 R6, R5, R22, RZ ;  /* 0x0000001605067227 */ /* 0x000fe600078e00ff */
[----:B------:R-:W-:Y:S01]  /*5be0*/  ISETP.GE.OR P0, PT, R3, R4, P0 ;  /* 0x000000040300720c */ /* 0x000fe20000706670 */
[----:B------:R-:W-:Y:S01]  /*5bf0*/  IMAD.MOV R4, RZ, RZ, -R3 ;  /* 0x000000ffff047224 */ /* 0x000fe200078e0a03 */
[-C--:B------:R-:W-:Y:S03]  /*5c00*/  SHF.R.U32.HI R6, RZ, R23.reuse, R6 ;  /* 0x00000017ff067219 */ /* 0x080fe60000011606 */
[----:B------:R-:W-:Y:S01]  /*5c10*/  IMAD R31, R28, R4, R31 ;  /* 0x000000041c1f7224 */ /* 0x000fe200078e021f */
[----:B------:R-:W-:Y:S05]  /*5c20*/  SEL R15, R5, R6, !P2 ;  /* 0x00000006050f7207 */ /* 0x000fea0005000000 */
[----:B------:R-:W-:Y:S02]  /*5c30*/  IMAD.MOV R6, RZ, RZ, -R15 ;  /* 0x000000ffff067224 */ /* 0x000fe400078e0a0f */
[C---:B------:R-:W-:Y:S04]  /*5c40*/  @!P0 IMAD.HI.U32 R2, R3.reuse, R22, RZ ;  /* 0x0000001603028227 */ /* 0x040fe800078e00ff */
[----:B------:R-:W-:Y:S01]  /*5c50*/  IMAD R6, R26, R6, R5 ;  /* 0x000000061a067224 */ /* 0x000fe200078e0205 */
[----:B------:R-:W-:Y:S04]  /*5c60*/  @!P0 SHF.R.U32.HI R2, RZ, R23, R2 ;  /* 0x00000017ff028219 */ /* 0x000fe80000011602 */
[----:B------:R-:W-:Y:S02]  /*5c70*/  @!P0 SEL R0, R3, R2, !P2 ;  /* 0x0000000203008207 */ /* 0x000fe40005000000 */
[----:B------:R-:W-:Y:S02]  /*5c80*/  IADD3 R2, PT, PT, -R5, RZ, RZ ;  /* 0x000000ff05027210 */ /* 0x000fe40007ffe1ff */
[----:B------:R-:W-:Y:S01]  /*5c90*/  @!P0 IADD3 R8, PT, PT, R15, -R0, RZ ;  /* 0x800000000f088210 */ /* 0x000fe20007ffe0ff */
[----:B------:R-:W-:Y:S02]  /*5ca0*/  @!P0 IMAD R0, R7, R6, R0 ;  /* 0x0000000607008224 */ /* 0x000fe400078e0200 */
[----:B------:R-:W-:Y:S02]  /*5cb0*/  IMAD R29, R24, R2, R29 ;  /* 0x00000002181d7224 */ /* 0x000fe400078e021d */
[----:B------:R-:W-:Y:S02]  /*5cc0*/  @!P0 IMAD R5, R8, R26, R3 ;  /* 0x0000001a08058224 */ /* 0x000fe400078e0203 */
[----:B------:R-:W-:Y:S04]  /*5cd0*/  @!P0 IMAD.MOV.U32 R3, RZ, RZ, R0 ;  /* 0x000000ffff038224 */ /* 0x000fe800078e0000 */
[----:B------:R-:W-:Y:S02]  /*5ce0*/  IMAD R31, R3, R28, R31 ;  /* 0x0000001c031f7224 */ /* 0x000fe400078e021f */
[----:B------:R-:W-:Y:S07]  /*5cf0*/  IMAD R29, R5, R24, R29 ;  /* 0x00000018051d7224 */ /* 0x000fee00078e021d */
.L_x_104:
[----:B-1----:R-:W-:Y:S01]  /*5d00*/  @!P1 ISETP.NE.AND P0, PT, R10, 0x1, PT ;  /* 0x000000010a00980c */ /* 0x002fe20003f05270 */
[----:B------:R-:W-:Y:S01]  /*5d10*/  @!P1 IMAD.HI.U32 R3, R29, R11, RZ ;  /* 0x0000000b1d039227 */ /* 0x000fe200078e00ff */
[----:B------:R-:W-:Y:S01]  /*5d20*/  R2UR UR42, R21 ;  /* 0x00000000152a72ca */ /* 0x000fe200000e0000 */
[----:B------:R-:W-:Y:S01]  /*5d30*/  BSSY.RECONVERGENT B6, `(.L_x_105) ;  /* 0x0000031000067945 */ /* 0x000fe20003800200 */
[----:B------:R-:W-:Y:S01]  /*5d40*/  R2UR UR41, R20 ;  /* 0x00000000142972ca */ /* 0x000fe200000e0000 */
[----:B------:R-:W-:Y:S01]  /*5d50*/  @!P1 IMAD.HI.U32 R0, R31, R12, RZ ;  /* 0x0000000c1f009227 */ /* 0x000fe200078e00ff */
[----:B------:R-:W-:Y:S02]  /*5d60*/  @!P1 SHF.R.U32.HI R2, RZ, R14, R3 ;  /* 0x0000000eff029219 */ /* 0x000fe40000011603 */
[----:B------:R-:W-:Y:S01]  /*5d70*/  @!P1 ISETP.NE.AND P2, PT, R9, 0x1, PT ;  /* 0x000000010900980c */ /* 0x000fe20003f45270 */
[----:B------:R-:W-:Y:S01]  /*5d80*/  VIADD R80, R80, 0x1 ;  /* 0x0000000150507836 */ /* 0x000fe20000000000 */
[----:B------:R-:W-:Y:S02]  /*5d90*/  @!P1 SEL R2, R29, R2, !P0 ;  /* 0x000000021d029207 */ /* 0x000fe40004000000 */
[----:B------:R-:W-:Y:S02]  /*5da0*/  @!P1 SHF.R.U32.HI R0, RZ, R13, R0 ;  /* 0x0000000dff009219 */ /* 0x000fe40000011600 */
[----:B------:R-:W-:Y:S01]  /*5db0*/  LOP3.LUT P0, RZ, R71, 0x90, RZ, 0xc0, !PT ;  /* 0x0000009047ff7812 */ /* 0x000fe2000780c0ff */
[----:B------:R-:W-:Y:S01]  /*5dc0*/  USHF.L.U32 UR42, UR42, 0x6, URZ ;  /* 0x000000062a2a7899 */ /* 0x000fe200080006ff */
[----:B------:R-:W-:Y:S01]  /*5dd0*/  @!P1 SEL R3, R31, R0, !P2 ;  /* 0x000000001f039207 */ /* 0x000fe20005000000 */
[----:B------:R-:W-:Y:S01]  /*5de0*/  USHF.L.U32 UR41, UR41, 0x7, URZ ;  /* 0x0000000729297899 */ /* 0x000fe200080006ff */
[----:B------:R-:W-:Y:S03]  /*5df0*/  @P4 SHF.R.U32.HI R72, RZ, 0x10, R17 ;  /* 0x00000010ff484819 */ /* 0x000fe60000011611 */
[----:B------:R-:W-:Y:S02]  /*5e00*/  @!P1 IMAD.IADD R0, R2, 0x1, -R3 ;  /* 0x0000000102009824 */ /* 0x000fe400078e0a03 */
[----:B------:R-:W-:Y:S02]  /*5e10*/  @!P1 IMAD.IADD R2, R3, 0x1, -R2 ;  /* 0x0000000103029824 */ /* 0x000fe400078e0a02 */
[----:B------:R-:W-:Y:S02]  /*5e20*/  @!P1 IMAD R31, R0, R9, R31 ;  /* 0x00000009001f9224 */ /* 0x000fe400078e021f */
[----:B------:R-:W-:Y:S01]  /*5e30*/  @!P1 IMAD R29, R2, R10, R29 ;  /* 0x0000000a021d9224 */ /* 0x000fe200078e021d */
[----:B------:R-:W-:Y:S06]  /*5e40*/  @!P0 BRA `(.L_x_106) ;  /* 0x00000000007c8947 */ /* 0x000fec0003800000 */
[----:B------:R-:W1:Y:S01]  /*5e50*/  LDCU.64 UR8, c[0x4][0x80] ;  /* 0x01001000ff0877ac */ /* 0x000e620008000a00 */
[----:B------:R-:W-:Y:S01]  /*5e60*/  MOV R2, 0x0 ;  /* 0x0000000000027802 */ /* 0x000fe20000000f00 */
[----:B------:R-:W-:Y:S02]  /*5e70*/  HFMA2 R12, -RZ, RZ, 0, 5.9604644775390625e-08 ;  /* 0x00000001ff0c7431 */ /* 0x000fe400000001ff */
[----:B------:R-:W-:Y:S01]  /*5e80*/  IMAD.MOV.U32 R8, RZ, RZ, 0x70 ;  /* 0x00000070ff087424 */ /* 0x000fe200078e00ff */
[----:B------:R2:W3:Y:S01]  /*5e90*/  LDC.64 R14, c[0x4][R2] ;  /* 0x01000000020e7b82 */ /* 0x0004e20000000a00 */
[----:B------:R-:W4:Y:S01]  /*5ea0*/  LDCU.64 UR6, c[0x4][0x88] ;  /* 0x01001100ff0677ac */ /* 0x000f220008000a00 */
[----:B------:R-:W-:Y:S01]  /*5eb0*/  IMAD.MOV.U32 R13, RZ, RZ, RZ ;  /* 0x000000ffff0d7224 */ /* 0x000fe200078e00ff */
[----:B------:R-:W2:Y:S01]  /*5ec0*/  LDCU.64 UR4, c[0x4][0x8] ;  /* 0x01000100ff0477ac */ /* 0x000ea20008000a00 */
[----:B-1----:R-:W-:Y:S01]  /*5ed0*/  MOV R5, UR9 ;  /* 0x0000000900057c02 */ /* 0x002fe20008000f00 */
[----:B------:R-:W-:Y:S01]  /*5ee0*/  IMAD.U32 R4, RZ, RZ, UR8 ;  /* 0x00000008ff047e24 */ /* 0x000fe2000f8e00ff */
[----:B----4-:R-:W-:Y:S01]  /*5ef0*/  MOV R7, UR7 ;  /* 0x0000000700077c02 */ /* 0x010fe20008000f00 */
[----:B------:R-:W-:Y:S01]  /*5f00*/  IMAD.U32 R6, RZ, RZ, UR6 ;  /* 0x00000006ff067e24 */ /* 0x000fe2000f8e00ff */
[----:B--2---:R-:W-:Y:S01]  /*5f10*/  MOV R11, UR5 ;  /* 0x00000005000b7c02 */ /* 0x004fe20008000f00 */
[----:B------:R-:W-:Y:S02]  /*5f20*/  IMAD.U32 R10, RZ, RZ, UR4 ;  /* 0x00000004ff0a7e24 */ /* 0x000fe4000f8e00ff */
[----:B------:R-:W-:Y:S07]  /*5f30*/  LEPC R20, `(.L_x_107) ;  /* 0x000000001014794e */ /* 0x000fee0000000000 */
[----:B---3-5:R-:W-:Y:S05]  /*5f40*/  CALL.ABS.NOINC R14 ;  /* 0x000000000e007343 */ /* 0x028fea0003c00000 */
.L_x_107:
[----:B------:R-:W1:Y:S01]  /*5f50*/  LDCU.64 UR8, c[0x4][0x80] ;  /* 0x01001000ff0877ac */ /* 0x000e620008000a00 */
[----:B------:R-:W2:Y:S01]  /*5f60*/  LDC.64 R2, c[0x4][R2] ;  /* 0x0100000002027b82 */ /* 0x000ea20000000a00 */
[----:B------:R-:W-:Y:S02]  /*5f70*/  HFMA2 R12, -RZ, RZ, 0, 5.9604644775390625e-08 ;  /* 0x00000001ff0c7431 */ /* 0x000fe400000001ff */
[----:B------:R-:W-:Y:S02]  /*5f80*/  IMAD.MOV.U32 R8, RZ, RZ, 0x70 ;  /* 0x00000070ff087424 */ /* 0x000fe400078e00ff */
[----:B------:R-:W-:Y:S01]  /*5f90*/  IMAD.MOV.U32 R13, RZ, RZ, RZ ;  /* 0x000000ffff0d7224 */ /* 0x000fe200078e00ff */
[----:B------:R-:W3:Y:S01]  /*5fa0*/  LDCU.64 UR6, c[0x4][0x88] ;  /* 0x01001100ff0677ac */ /* 0x000ee20008000a00 */
[----:B------:R-:W4:Y:S01]  /*5fb0*/  LDCU.64 UR4, c[0x4][0x8] ;  /* 0x01000100ff0477ac */ /* 0x000f220008000a00 */
[----:B-1----:R-:W-:Y:S02]  /*5fc0*/  MOV R4, UR8 ;  /* 0x0000000800047c02 */ /* 0x002fe40008000f00 */
[----:B------:R-:W-:Y:S02]  /*5fd0*/  MOV R5, UR9 ;  /* 0x0000000900057c02 */ /* 0x000fe40008000f00 */
[----:B---3--:R-:W-:Y:S01]  /*5fe0*/  MOV R7, UR7 ;  /* 0x0000000700077c02 */ /* 0x008fe20008000f00 */
[----:B------:R-:W-:Y:S01]  /*5ff0*/  IMAD.U32 R6, RZ, RZ, UR6 ;  /* 0x00000006ff067e24 */ /* 0x000fe2000f8e00ff */
[----:B----4-:R-:W-:Y:S01]  /*6000*/  MOV R11, UR5 ;  /* 0x00000005000b7c02 */ /* 0x010fe20008000f00 */
[----:B------:R-:W-:Y:S02]  /*6010*/  IMAD.U32 R10, RZ, RZ, UR4 ;  /* 0x00000004ff0a7e24 */ /* 0x000fe4000f8e00ff */
[----:B------:R-:W-:Y:S07]  /*6020*/  LEPC R20, `(.L_x_106) ;  /* 0x000000001014794e */ /* 0x000fee0000000000 */
[----:B--2---:R-:W-:Y:S05]  /*6030*/  CALL.ABS.NOINC R2 ;  /* 0x0000000002007343 */ /* 0x004fea0003c00000 */
.L_x_106:
[----:B------:R-:W-:Y:S05]  /*6040*/  BSYNC.RECONVERGENT B6 ;  /* 0x0000000000067941 */ /* 0x000fea0003800200 */
.L_x_105:
[C---:B------:R-:W-:Y:S02]  /*6050*/  ISETP.NE.U32.AND P3, PT, R58.reuse, RZ, PT ;  /* 0x000000ff3a00720c */ /* 0x040fe40003f65070 */
[----:B------:R-:W-:Y:S02]  /*6060*/  ISETP.NE.U32.AND P0, PT, RZ, UR38, PT ;  /* 0x00000026ff007c0c */ /* 0x000fe4000bf05070 */
[C---:B------:R-:W-:Y:S02]  /*6070*/  ISETP.NE.AND.EX P3, PT, R59.reuse, RZ, PT, P3 ;  /* 0x000000ff3b00720c */ /* 0x040fe40003f65330 */
[----:B------:R-:W-:Y:S02]  /*6080*/  ISETP.NE.U32.AND P4, PT, R58, RZ, PT ;  /* 0x000000ff3a00720c */ /* 0x000fe40003f85070 */
[----:B------:R-:W-:Y:S02]  /*6090*/  ISETP.NE.AND.EX P0, PT, RZ, UR39, PT, P0 ;  /* 0x00000027ff007c0c */ /* 0x000fe4000bf05300 */
[----:B------:R-:W-:Y:S02]  /*60a0*/  ISETP.NE.U32.AND P2, PT, R54, RZ, PT ;  /* 0x000000ff3600720c */ /* 0x000fe40003f45070 */
[----:B------:R-:W-:Y:S02]  /*60b0*/  ISETP.NE.U32.AND P1, PT, RZ, UR38, PT ;  /* 0x00000026ff007c0c */ /* 0x000fe4000bf25070 */
[----:B------:R-:W-:Y:S03]  /*60c0*/  ISETP.NE.AND.EX P4, PT, R59, RZ, P0, P4 ;  /* 0x000000ff3b00720c */ /* 0x000fe60000785340 */
[----:B------:R-:W-:Y:S10]  /*60d0*/  @!P3 BRA `(.L_x_108) ;  /* 0x00000000002cb947 */ /* 0x000ff40003800000 */
[----:B------:R-:W-:Y:S01]  /*60e0*/  ISETP.NE.U32.AND P0, PT, R56, RZ, PT ;  /* 0x000000ff3800720c */ /* 0x000fe20003f05070 */
[----:B------:R-:W-:Y:S03]  /*60f0*/  IMAD.MOV.U32 R63, RZ, RZ, 0x1 ;  /* 0x00000001ff3f7424 */ /* 0x000fe600078e00ff */
[----:B------:R-:W-:Y:S11]  /*6100*/  ISETP.NE.AND.EX P0, PT, R57, RZ, PT, P0 ;  /* 0x000000ff3900720c */ /* 0x000ff60003f05300 */
[----:B------:R-:W-:Y:S02]  /*6110*/  @!UPT UIADD3 URZ, UPT, UPT, URZ, URZ, URZ ;  /* 0x000000fffffff290 */ /* 0x000fe4000fffe0ff */
[----:B------:R-:W1:Y:S01]  /*6120*/  @P0 LDC.64 R2, c[0x0][0x888] ;  /* 0x00022200ff020b82 */ /* 0x000e620000000a00 */
[----:B------:R-:W-:Y:S04]  /*6130*/  @P0 IMAD R0, R58, UR36, RZ ;  /* 0x000000243a000c24 */ /* 0x000fe8000f8e02ff */
[----:B-1----:R-:W-:Y:S04]  /*6140*/  @P0 IMAD.WIDE R2, R0, 0x4, R2 ;  /* 0x0000000400020825 */ /* 0x002fe800078e0202 */
[----:B------:R-:W-:Y:S01]  /*6150*/  HFMA2 R0, -RZ, RZ, 0, 5.9604644775390625e-08 ;  /* 0x00000001ff007431 */ /* 0x000fe200000001ff */
[----:B-----5:R1:W5:Y:S04]  /*6160*/  @P0 LDG.E R35, desc[UR46][R2.64] ;  /* 0x0000002e02230981 */ /* 0x020368000c1e1900 */
[----:B------:R-:W-:Y:S01]  /*6170*/  @!P0 PRMT R63, R0, 0x7610, R63 ;  /* 0x00007610003f8816 */ /* 0x000fe2000000003f */
[----:B-1----:R-:W2:Y:S06]  /*6180*/  @!P0 LDC R35, c[0x0][0x880] ;  /* 0x00022000ff238b82 */ /* 0x002eac0000000800 */
.L_x_108:
[----:B------:R-:W-:Y:S02]  /*6190*/  ISETP.NE.AND.EX P2, PT, R55, RZ, PT, P2 ;  /* 0x000000ff3700720c */ /* 0x000fe40003f45320 */
[----:B------:R-:W-:Y:S02]  /*61a0*/  PLOP3.LUT P0, PT, PT, PT, PT, 0x8, 0x80 ;  /* 0x000000000080781c */ /* 0x000fe40003f0e170 */
[----:B------:R-:W-:Y:S02]  /*61b0*/  ISETP.NE.AND.EX P1, PT, RZ, UR39, PT, P1 ;  /* 0x00000027ff007c0c */ /* 0x000fe4000bf25310 */
[----:B------:R-:W-:Y:S07]  /*61c0*/  @!P4 PLOP3.LUT P0, PT, P3, PT, PT, 0x80, 0x8 ;  /* 0x000000000008c81c */ /* 0x000fee0001f0f070 */
[----:B------:R-:W-:Y:S06]  /*61d0*/  @!P2 BRA `(.L_x_109) ;  /* 0x000000000020a947 */ /* 0x000fec0003800000 */
[----:B------:R-:W-:Y:S04]  /*61e0*/  ISETP.NE.U32.AND P2, PT, R52, RZ, PT ;  /* 0x000000ff3400720c */ /* 0x000fe80003f45070 */
[----:B------:R-:W-:Y:S11]  /*61f0*/  ISETP.NE.AND.EX P2, PT, R53, RZ, PT, P2 ;  /* 0x000000ff3500720c */ /* 0x000ff60003f45320 */
[----:B------:R-:W-:Y:S02]  /*6200*/  @!UPT UIADD3 URZ, UPT, UPT, URZ, URZ, URZ ;  /* 0x000000fffffff290 */ /* 0x000fe4000fffe0ff */
[----:B------:R-:W1:Y:S01]  /*6210*/  @P2 LDC.64 R2, c[0x0][0x8a8] ;  /* 0x00022a00ff022b82 */ /* 0x000e620000000a00 */
[----:B------:R-:W-:Y:S04]  /*6220*/  @P2 IMAD R0, R54, UR36, RZ ;  /* 0x0000002436002c24 */ /* 0x000fe8000f8e02ff */
[----:B-1----:R-:W-:Y:S05]  /*6230*/  @P2 IMAD.WIDE R2, R0, 0x4, R2 ;  /* 0x0000000400022825 */ /* 0x002fea00078e0202 */
[----:B-----5:R1:W5:Y:S02]  /*6240*/  @P2 LDG.E R32, desc[UR46][R2.64] ;  /* 0x0000002e02202981 */ /* 0x020364000c1e1900 */
[----:B-1----:R-:W3:Y:S02]  /*6250*/  @!P2 LDC R32, c[0x0][0x8a0] ;  /* 0x00022800ff20ab82 */ /* 0x002ee40000000800 */
.L_x_109:
[----:B--2--5:R-:W-:Y:S01]  /*6260*/  FSETP.NEU.AND P2, PT, R35, RZ, PT ;  /* 0x000000ff2300720b */ /* 0x024fe20003f4d000 */
[----:B------:R-:W-:Y:S01]  /*6270*/  IMAD.SHL.U32 R81, R68, 0x2, RZ ;  /* 0x0000000244517824 */ /* 0x000fe200078e00ff */
[----:B------:R-:W-:Y:S01]  /*6280*/  SEL R5, RZ, 0xffffffff, P1 ;  /* 0xffffffffff057807 */ /* 0x000fe20000800000 */
[----:B------:R-:W-:Y:S01]  /*6290*/  BSSY B1, `(.L_x_110) ;  /* 0x0000033000017945 */ /* 0x000fe20003800000 */
[----:B------:R-:W-:Y:S01]  /*62a0*/  @!P4 LOP3.LUT P1, RZ, R63, 0xff, RZ, 0xc0, !PT ;  /* 0x000000ff3fffc812 */ /* 0x000fe2000782c0ff */
[----:B------:R-:W-:Y:S01]  /*62b0*/  IMAD.MOV.U32 R39, RZ, RZ, 0x1 ;  /* 0x00000001ff277424 */ /* 0x000fe200078e00ff */
[----:B------:R-:W-:Y:S01]  /*62c0*/  @!P4 SEL R0, RZ, 0xffffffff, P2 ;  /* 0xffffffffff00c807 */ /* 0x000fe20001000000 */
[C---:B------:R-:W-:Y:S01]  /*62d0*/  IMAD R34, R30.reuse, 0x40, R33 ;  /* 0x000000401e227824 */ /* 0x040fe200078e0221 */
[----:B------:R-:W-:Y:S01]  /*62e0*/  LOP3.LUT R75, R75, 0x1, RZ, 0x3c, !PT ;  /* 0x000000014b4b7812 */ /* 0x000fe200078e3cff */
[----:B------:R-:W-:Y:S01]  /*62f0*/  IMAD.MOV.U32 R38, RZ, RZ, RZ ;  /* 0x000000ffff267224 */ /* 0x000fe200078e00ff */
[----:B------:R-:W-:Y:S02]  /*6300*/  @P0 SEL R0, R5, R0, !P1 ;  /* 0x0000000005000207 */ /* 0x000fe40004800000 */
[----:B------:R-:W-:Y:S02]  /*6310*/  CS2R R50, SRZ ;  /* 0x0000000000327805 */ /* 0x000fe4000001ff00 */
[----:B------:R-:W-:Y:S02]  /*6320*/  LEA R78, R30, UR44, 0x3 ;  /* 0x0000002c1e4e7c11 */ /* 0x000fe4000f8e18ff */
[----:B------:R-:W-:Y:S02]  /*6330*/  CS2R R48, SRZ ;  /* 0x0000000000307805 */ /* 0x000fe4000001ff00 */
[----:B------:R-:W-:Y:S02]  /*6340*/  @!P4 LOP3.LUT R0, R0, 0x1, RZ, 0xc0, !PT ;  /* 0x000000010000c812 */ /* 0x000fe400078ec0ff */
[----:B------:R-:W-:Y:S02]  /*6350*/  CS2R R42, SRZ ;  /* 0x00000000002a7805 */ /* 0x000fe4000001ff00 */
[----:B------:R-:W-:Y:S02]  /*6360*/  SHF.L.U32 R3, R74, 0x1f, RZ ;  /* 0x0000001f4a037819 */ /* 0x000fe400000006ff */
[----:B------:R-:W-:Y:S02]  /*6370*/  CS2R R40, SRZ ;  /* 0x0000000000287805 */ /* 0x000fe4000001ff00 */
[----:B------:R-:W-:Y:S01]  /*6380*/  ISETP.NE.U32.OR P6, PT, R0, 0x1, P4 ;  /* 0x000000010000780c */ /* 0x000fe200027c5470 */
[----:B------:R-:W-:Y:S01]  /*6390*/  VIADD R86, R81, UR44 ;  /* 0x0000002c51567c36 */ /* 0x000fe20008000000 */
[----:B------:R-:W-:Y:S02]  /*63a0*/  SEL R0, RZ, 0xffffffff, P2 ;  /* 0xffffffffff007807 */ /* 0x000fe40001000000 */
[----:B------:R-:W-:Y:S02]  /*63b0*/  LOP3.LUT P2, R79, R63, 0xff, RZ, 0xc0, !PT ;  /* 0x000000ff3f4f7812 */ /* 0x000fe4000784c0ff */
[----:B------:R-:W-:Y:S02]  /*63c0*/  P2R R82, PR, RZ, 0x40 ;  /* 0x00000040ff527803 */ /* 0x000fe40000000000 */
[----:B------:R-:W-:Y:S04]  /*63d0*/  @P3 SEL R0, R5, R0, !P2 ;  /* 0x0000000005003207 */ /* 0x000fe80005000000 */
[----:B------:R-:W-:Y:S02]  /*63e0*/  LOP3.LUT R0, R0, 0x1, RZ, 0xc0, !PT ;  /* 0x0000000100007812 */ /* 0x000fe400078ec0ff */
[----:B------:R-:W-:Y:S02]  /*63f0*/  @P6 SHF.L.U32 R2, R75, 0x1f, RZ ;  /* 0x0000001f4b026819 */ /* 0x000fe400000006ff */
[----:B------:R-:W-:Y:S02]  /*6400*/  ISETP.NE.U32.AND P5, PT, R0, 0x1, PT ;  /* 0x000000010000780c */ /* 0x000fe40003fa5070 */
[----:B------:R-:W1:Y:S02]  /*6410*/  @P6 SYNCS.PHASECHK.TRANS64.TRYWAIT P1, [UR44+0x60], R2 ;  /* 0x00006002ff0065a7 */ /* 0x000e64000802112c */
[----:B------:R-:W-:Y:S01]  /*6420*/  P2R R84, PR, RZ, 0x20 ;  /* 0x00000020ff547803 */ /* 0x000fe20000000000 */
[----:B------:R2:W4:Y:S01]  /*6430*/  SYNCS.PHASECHK.TRANS64.TRYWAIT P0, [R78+URZ+0xd0], R3 ;  /* 0x0000d0034e0075a7 */ /* 0x00052200080011ff */
[----:B-1----:R-:W-:Y:S01]  /*6440*/  @P6 SEL R39, RZ, 0x1, !P1 ;  /* 0x00000001ff276807 */ /* 0x002fe20004800000 */
[----:B--2---:R-:W-:Y:S06]  /*6450*/  @!P6 BRA `(.L_x_111) ;  /* 0x000000000058e947 */ /* 0x004fec0003800000 */
[C---:B------:R-:W-:Y:S01]  /*6460*/  VIADD R0, R86.reuse, 0x200 ;  /* 0x0000020056007836 */ /* 0x040fe20000000000 */
[----:B------:R-:W-:Y:S01]  /*6470*/  LOP3.LUT P6, RZ, R69, 0x40, RZ, 0xc0, !PT ;  /* 0x0000004045ff7812 */ /* 0x000fe200078cc0ff */
[----:B------:R-:W-:Y:S01]  /*6480*/  BSSY B0, `(.L_x_112) ;  /* 0x000000e000007945 */ /* 0x000fe20003800000 */
[----:B------:R-:W-:Y:S01]  /*6490*/  ISETP.NE.AND P2, PT, R39, RZ, PT ;  /* 0x000000ff2700720c */ /* 0x000fe20003f45270 */
[----:B------:R-:W-:Y:S01]  /*64a0*/  @P5 VIADD R2, R86, 0x210 ;  /* 0x0000021056025836 */ /* 0x000fe20000000000 */
[----:B------:R-:W-:Y:S01]  /*64b0*/  PLOP3.LUT P1, PT, PT, PT, PT, 0x8, 0x80 ;  /* 0x000000000080781c */ /* 0x000fe20003f2e170 */
[----:B------:R-:W-:Y:S01]  /*64c0*/  IMAD.MOV.U32 R51, RZ, RZ, RZ ;  /* 0x000000ffff337224 */ /* 0x000fe200078e00ff */
[----:B------:R-:W-:Y:S02]  /*64d0*/  @P5 PLOP3.LUT P1, PT, P6, PT, PT, 0x80, 0x8 ;  /* 0x000000000008581c */ /* 0x000fe4000372f070 */
[----:B------:R-:W-:Y:S02]  /*64e0*/  CS2R R48, SRZ ;  /* 0x0000000000307805 */ /* 0x000fe4000001ff00 */
[----:B------:R-:W-:Y:S02]  /*64f0*/  CS2R R42, SRZ ;  /* 0x00000000002a7805 */ /* 0x000fe4000001ff00 */
[----:B------:R-:W-:Y:S07]  /*6500*/  CS2R R40, SRZ ;  /* 0x0000000000287805 */ /* 0x000fee000001ff00 */
[----:B------:R-:W-:Y:S01]  /*6510*/  @P1 VIADD R2, R0, 0xfffffff0 ;  /* 0xfffffff000021836 */ /* 0x000fe20000000000 */
[----:B------:R-:W-:Y:S06]  /*6520*/  @P2 BRA `(.L_x_113) ;  /* 0x00000000000c2947 */ /* 0x000fec0003800000 */
[----:B------:R-:W-:Y:S04]  /*6530*/  SHF.L.U32 R5, R75, 0x1f, RZ ;  /* 0x0000001f4b057819 */ /* 0x000fe800000006ff */
[----:B------:R-:W1:Y:S02]  /*6540*/  SYNCS.PHASECHK.TRANS64.TRYWAIT P1, [UR44+0x60], R5 ;  /* 0x00006005ff0075a7 */ /* 0x000e64000802112c */
[----:B-1----:R-:W-:Y:S05]  /*6550*/  @!P1 BRA `(.L_x_114) ;  /* 0x00000030006c9947 */ /* 0x002fea0003800000 */
.L_x_113:
[----:B------:R-:W-:Y:S05]  /*6560*/  BSYNC B0 ;  /* 0x0000000000007941 */ /* 0x000fea0003800000 */
.L_x_112:
[----:B------:R-:W-:Y:S01]  /*6570*/  ISETP.NE.AND P1, PT, R84, RZ, PT ;  /* 0x000000ff5400720c */ /* 0x000fe20003f25270 */
[----:B------:R-:W-:Y:S11]  /*6580*/  HFMA2 R38, -RZ, RZ, 0, 5.9604644775390625e-08 ;  /* 0x00000001ff267431 */ /* 0x000ff600000001ff */
[----:B------:R-:W-:Y:S01]  /*6590*/  @!UPT UIADD3 URZ, UPT, UPT, URZ, URZ, URZ ;  /* 0x000000fffffff290 */ /* 0x000fe2000fffe0ff */
[----:B------:R2:W1:Y:S04]  /*65a0*/  @P1 LDS.128 R48, [R2] ;  /* 0x0000000002301984 */ /* 0x0004680000000c00 */
[----:B------:R2:W1:Y:S02]  /*65b0*/  @P1 LDS.128 R40, [R81+UR44+0x200] ;  /* 0x0002002c51281984 */ /* 0x0004640008000c00 */
.L_x_111:
[----:B------:R-:W-:Y:S05]  /*65c0*/  BSYNC B1 ;  /* 0x0000000000017941 */ /* 0x000fea0003800000 */
.L_x_110:
[----:B-1----:R-:W-:Y:S04]  /*65d0*/  SHF.R.U32.HI R5, RZ, 0x15, R34 ;  /* 0x00000015ff057819 */ /* 0x002fe80000011622 */
[----:B------:R-:W-:Y:S01]  /*65e0*/  LOP3.LUT P1, RZ, R5, 0x3, R70, 0x48, !PT ;  /* 0x0000000305ff7812 */ /* 0x000fe20007824846 */
[----:B------:R-:W-:Y:S01]  /*65f0*/  @!UPT UIADD3 URZ, UPT, UPT, URZ, URZ, URZ ;  /* 0x000000fffffff290 */ /* 0x000fe2000fffe0ff */
[----:B----4-:R-:W-:Y:S11]  /*6600*/  @P0 BRA `(.L_x_115) ;  /* 0x0000000000080947 */ /* 0x010ff60003800000 */
[----:B------:R-:W1:Y:S02]  /*6610*/  SYNCS.PHASECHK.TRANS64.TRYWAIT P0, [R78+URZ+0xd0], R3 ;  /* 0x0000d0034e0075a7 */ /* 0x000e6400080011ff */
[----:B-1----:R-:W-:Y:S05]  /*6620*/  @!P0 BRA `(.L_x_116) ;  /* 0x0000003000508947 */ /* 0x002fea0003800000 */
.L_x_115:
[----:B------:R-:W-:Y:S05]  /*6630*/  @!P1 BRA `(.L_x_117) ;  /* 0x0000000000409947 */ /* 0x000fea0003800000 */
[----:B------:R-:W4:Y:S01]  /*6640*/  LDCU.64 UR8, c[0x4][0x70] ;  /* 0x01000e00ff0877ac */ /* 0x000f220008000a00 */
[----:B-1----:R-:W-:Y:S01]  /*6650*/  MOV R3, 0x0 ;  /* 0x0000000000037802 */ /* 0x002fe20000000f00 */
[----:B------:R-:W-:Y:S02]  /*6660*/  HFMA2 R12, -RZ, RZ, 0, 5.9604644775390625e-08 ;  /* 0x00000001ff0c7431 */ /* 0x000fe400000001ff */
[----:B------:R-:W-:Y:S02]  /*6670*/  IMAD.MOV.U32 R8, RZ, RZ, 0x192 ;  /* 0x00000192ff087424 */ /* 0x000fe400078e00ff */
[----:B------:R-:W-:Y:S01]  /*6680*/  IMAD.MOV.U32 R13, RZ, RZ, RZ ;  /* 0x000000ffff0d7224 */ /* 0x000fe200078e00ff */
[----:B------:R-:W1:Y:S01]  /*6690*/  LDCU.64 UR6, c[0x4][0x78] ;  /* 0x01000f00ff0677ac */ /* 0x000e620008000a00 */
[----:B--2---:R-:W2:Y:S01]  /*66a0*/  LDC.64 R2, c[0x4][R3] ;  /* 0x0100000003027b82 */ /* 0x004ea20000000a00 */
[----:B------:R-:W5:Y:S01]  /*66b0*/  LDCU.64 UR4, c[0x4][0x10] ;  /* 0x01000200ff0477ac */ /* 0x000f620008000a00 */
[----:B----4-:R-:W-:Y:S01]  /*66c0*/  MOV R5, UR9 ;  /* 0x0000000900057c02 */ /* 0x010fe20008000f00 */
[----:B------:R-:W-:Y:S01]  /*66d0*/  IMAD.U32 R4, RZ, RZ, UR8 ;  /* 0x00000008ff047e24 */ /* 0x000fe2000f8e00ff */
[----:B-1----:R-:W-:Y:S01]  /*66e0*/  MOV R7, UR7 ;  /* 0x0000000700077c02 */ /* 0x002fe20008000f00 */
[----:B------:R-:W-:Y:S01]  /*66f0*/  IMAD.U32 R6, RZ, RZ, UR6 ;  /* 0x00000006ff067e24 */ /* 0x000fe2000f8e00ff */
[----:B-----5:R-:W-:Y:S01]  /*6700*/  MOV R11, UR5 ;  /* 0x00000005000b7c02 */ /* 0x020fe20008000f00 */
[----:B------:R-:W-:Y:S02]  /*6710*/  IMAD.U32 R10, RZ, RZ, UR4 ;  /* 0x00000004ff0a7e24 */ /* 0x000fe4000f8e00ff */
[----:B------:R-:W-:Y:S07]  /*6720*/  LEPC R20, `(.L_x_117) ;  /* 0x000000001014794e */ /* 0x000fee0000000000 */
[----:B--23--:R-:W-:Y:S05]  /*6730*/  CALL.ABS.NOINC R2 ;  /* 0x0000000002007343 */ /* 0x00cfea0003c00000 */
.L_x_117:
[----:B------:R-:W-:Y:S05]  /*6740*/  WARPSYNC.ALL ;  /* 0x0000000000007948 */ /* 0x000fea0003800000 */
[----:B------:R-:W-:Y:S01]  /*6750*/  R2UR UR4, R34 ;  /* 0x00000000220472ca */ /* 0x000fe200000e0000 */
[--C-:B------:R-:W-:Y:S01]  /*6760*/  HADD2.F32 R20, -RZ, R40.reuse.H0_H0 ;  /* 0x20000028ff147230 */ /* 0x100fe20000004100 */
[----:B------:R-:W-:Y:S01]  /*6770*/  MOV R85, 0x10 ;  /* 0x0000001000557802 */ /* 0x000fe20000000f00 */
[----:B------:R-:W-:Y:S01]  /*6780*/  HADD2.F32 R21, -RZ, R40.H1_H1 ;  /* 0x30000028ff157230 */ /* 0x000fe20000004100 */
[----:B------:R-:W-:Y:S01]  /*6790*/  LOP3.LUT P6, RZ, R69, 0x40, RZ, 0xc0, !PT ;  /* 0x0000004045ff7812 */ /* 0x000fe200078cc0ff */
[----:B------:R-:W-:Y:S01]  /*67a0*/  HADD2.F32 R36, -RZ, R41.H1_H1 ;  /* 0x30000029ff247230 */ /* 0x000fe20000004100 */
[----:B------:R-:W-:Y:S01]  /*67b0*/  ISETP.NE.AND P0, PT, R76, RZ, PT ;  /* 0x000000ff4c00720c */ /* 0x000fe20003f05270 */
[----:B------:R-:W-:Y:S01]  /*67c0*/  HADD2.F32 R37, -RZ, R43.H0_H0 ;  /* 0x2000002bff257230 */ /* 0x000fe20000004100 */
[----:B------:R-:W-:Y:S01]  /*67d0*/  SEL R85, R85, 0xfffffff0, !P6 ;  /* 0xfffffff055557807 */ /* 0x000fe20007000000 */
[----:B------:R-:W-:Y:S03]  /*67e0*/  BSSY.RECONVERGENT B0, `(.L_x_118) ;  /* 0x000004f000007945 */ /* 0x000fe60003800200 */
[----:B------:R-:W-:Y:S01]  /*67f0*/  IADD3 R83, PT, PT, R86, R85, RZ ;  /* 0x0000005556537210 */ /* 0x000fe20007ffe0ff */
[----:B------:R-:W3:Y:S02]  /*6800*/  LDTM.x16 R4, tmem[UR4] ;  /* 0x00000004000479ee */ /* 0x000ee40008240000 */
[C---:B---3--:R-:W-:Y:S01]  /*6810*/  FMUL R0, R32.reuse, R4 ;  /* 0x0000000420007220 */ /* 0x048fe20000400000 */
[C---:B--2---:R-:W-:Y:S01]  /*6820*/  FMUL R2, R32.reuse, R5 ;  /* 0x0000000520027220 */ /* 0x044fe20000400000 */
[C---:B-1----:R-:W-:Y:S01]  /*6830*/  FMUL R3, R32.reuse, R6 ;  /* 0x0000000620037220 */ /* 0x042fe20000400000 */
[C---:B------:R-:W-:Y:S01]  /*6840*/  FMUL R7, R32.reuse, R7 ;  /* 0x0000000720077220 */ /* 0x040fe20000400000 */
[C---:B------:R-:W-:Y:S01]  /*6850*/  FFMA R0, R35.reuse, R20, R0 ;  /* 0x0000001423007223 */ /* 0x040fe20000000000 */
[----:B------:R-:W-:Y:S02]  /*6860*/  HADD2.F32 R20, -RZ, R41.H0_H0 ;  /* 0x20000029ff147230 */ /* 0x000fe40000004100 */
[C---:B------:R-:W-:Y:S01]  /*6870*/  FFMA R2, R35.reuse, R21, R2 ;  /* 0x0000001523027223 */ /* 0x040fe20000000002 */
[--C-:B------:R-:W-:Y:S02]  /*6880*/  HADD2.F32 R21, -RZ, R42.reuse.H0_H0 ;  /* 0x2000002aff157230 */ /* 0x100fe40000004100 */
[C---:B------:R-:W-:Y:S01]  /*6890*/  FMUL R4, R32.reuse, R8 ;  /* 0x0000000820047220 */ /* 0x040fe20000400000 */
[C---:B------:R-:W-:Y:S01]  /*68a0*/  FMUL R5, R32.reuse, R9 ;  /* 0x0000000920057220 */ /* 0x040fe20000400000 */
[C---:B------:R-:W-:Y:S01]  /*68b0*/  FFMA R3, R35.reuse, R20, R3 ;  /* 0x0000001423037223 */ /* 0x040fe20000000003 */
[----:B------:R-:W-:Y:S02]  /*68c0*/  HADD2.F32 R20, -RZ, R42.H1_H1 ;  /* 0x3000002aff147230 */ /* 0x000fe40000004100 */
[C---:B------:R-:W-:Y:S01]  /*68d0*/  FFMA R7, R35.reuse, R36, R7 ;  /* 0x0000002423077223 */ /* 0x040fe20000000007 */
[C---:B------:R-:W-:Y:S01]  /*68e0*/  FMUL R6, R32.reuse, R10 ;  /* 0x0000000a20067220 */ /* 0x040fe20000400000 */
[----:B------:R-:W-:Y:S02]  /*68f0*/  HADD2.F32 R36, -RZ, R43.H1_H1 ;  /* 0x3000002bff247230 */ /* 0x000fe40000004100 */
[C---:B------:R-:W-:Y:S01]  /*6900*/  FMUL R11, R32.reuse, R11 ;  /* 0x0000000b200b7220 */ /* 0x040fe20000400000 */
[C---:B------:R-:W-:Y:S01]  /*6910*/  FFMA R4, R35.reuse, R21, R4 ;  /* 0x0000001523047223 */ /* 0x040fe20000000004 */
[C---:B------:R-:W-:Y:S01]  /*6920*/  FFMA R5, R35.reuse, R20, R5 ;  /* 0x0000001423057223 */ /* 0x040fe20000000005 */
[C---:B------:R-:W-:Y:S01]  /*6930*/  FFMA R6, R35.reuse, R37, R6 ;  /* 0x0000002523067223 */ /* 0x040fe20000000006 */
[--C-:B------:R-:W-:Y:S02]  /*6940*/  HADD2.F32 R20, -RZ, R48.reuse.H0_H0 ;  /* 0x20000030ff147230 */ /* 0x100fe40000004100 */
[C---:B------:R-:W-:Y:S01]  /*6950*/  FFMA R11, R35.reuse, R36, R11 ;  /* 0x00000024230b7223 */ /* 0x040fe2000000000b */
[C---:B------:R-:W-:Y:S01]  /*6960*/  FMUL R8, R32.reuse, R12 ;  /* 0x0000000c20087220 */ /* 0x040fe20000400000 */
[----:B------:R-:W-:Y:S02]  /*6970*/  HADD2.F32 R36, -RZ, R48.H1_H1 ;  /* 0x30000030ff247230 */ /* 0x000fe40000004100 */
[C---:B------:R-:W-:Y:S01]  /*6980*/  FMUL R9, R32.reuse, R13 ;  /* 0x0000000d20097220 */ /* 0x040fe20000400000 */
[--C-:B------:R-:W-:Y:S02]  /*6990*/  HADD2.F32 R21, -RZ, R49.reuse.H0_H0 ;  /* 0x20000031ff157230 */ /* 0x100fe40000004100 */
[C---:B------:R-:W-:Y:S01]  /*69a0*/  FMUL R10, R32.reuse, R14 ;  /* 0x0000000e200a7220 */ /* 0x040fe20000400000 */
[C---:B------:R-:W-:Y:S01]  /*69b0*/  FFMA R8, R35.reuse, R20, R8 ;  /* 0x0000001423087223 */ /* 0x040fe20000000008 */
[----:B------:R-:W-:Y:S02]  /*69c0*/  HADD2.F32 R20, -RZ, R49.H1_H1 ;  /* 0x30000031ff147230 */ /* 0x000fe40000004100 */
[C---:B------:R-:W-:Y:S01]  /*69d0*/  FFMA R9, R35.reuse, R36, R9 ;  /* 0x0000002423097223 */ /* 0x040fe20000000009 */
[C---:B------:R-:W-:Y:S01]  /*69e0*/  FMUL R15, R32.reuse, R15 ;  /* 0x0000000f200f7220 */ /* 0x040fe20000400000 */
[C---:B------:R-:W-:Y:S01]  /*69f0*/  FFMA R10, R35.reuse, R21, R10 ;  /* 0x00000015230a7223 */ /* 0x040fe2000000000a */
[--C-:B------:R-:W-:Y:S02]  /*6a00*/  HADD2.F32 R21, -RZ, R50.reuse.H0_H0 ;  /* 0x20000032ff157230 */ /* 0x100fe40000004100 */
[C---:B------:R-:W-:Y:S01]  /*6a10*/  FMUL R12, R32.reuse, R16 ;  /* 0x00000010200c7220 */ /* 0x040fe20000400000 */
[----:B------:R-:W-:Y:S02]  /*6a20*/  HADD2.F32 R36, -RZ, R50.H1_H1 ;  /* 0x30000032ff247230 */ /* 0x000fe40000004100 */
[C---:B------:R-:W-:Y:S01]  /*6a30*/  FFMA R15, R35.reuse, R20, R15 ;  /* 0x00000014230f7223 */ /* 0x040fe2000000000f */
[C---:B------:R-:W-:Y:S01]  /*6a40*/  FMUL R13, R32.reuse, R17 ;  /* 0x00000011200d7220 */ /* 0x040fe20000400000 */
[--C-:B------:R-:W-:Y:S02]  /*6a50*/  HADD2.F32 R37, -RZ, R51.reuse.H0_H0 ;  /* 0x20000033ff257230 */ /* 0x100fe40000004100 */
[C---:B------:R-:W-:Y:S01]  /*6a60*/  FMUL R14, R32.reuse, R18 ;  /* 0x00000012200e7220 */ /* 0x040fe20000400000 */
[----:B------:R-:W-:Y:S02]  /*6a70*/  HADD2.F32 R20, -RZ, R51.H1_H1 ;  /* 0x30000033ff147230 */ /* 0x000fe40000004100 */
[----:B------:R-:W-:Y:S01]  /*6a80*/  FMUL R19, R32, R19 ;  /* 0x0000001320137220 */ /* 0x000fe20000400000 */
[----:B------:R-:W-:Y:S01]  /*6a90*/  F2FP.F16.F32.PACK_AB R44, R2, R0 ;  /* 0x00000000022c723e */ /* 0x000fe200000000ff */
[----:B------:R-:W-:Y:S01]  /*6aa0*/  FFMA R12, R35, R21, R12 ;  /* 0x00000015230c7223 */ /* 0x000fe2000000000c */
[----:B------:R-:W-:Y:S01]  /*6ab0*/  F2FP.F16.F32.PACK_AB R45, R7, R3 ;  /* 0x00000003072d723e */ /* 0x000fe200000000ff */
[----:B------:R-:W-:Y:S01]  /*6ac0*/  FFMA R13, R35, R36, R13 ;  /* 0x00000024230d7223 */ /* 0x000fe2000000000d */
[----:B------:R-:W-:Y:S01]  /*6ad0*/  F2FP.F16.F32.PACK_AB R46, R5, R4 ;  /* 0x00000004052e723e */ /* 0x000fe200000000ff */
[----:B------:R-:W-:Y:S01]  /*6ae0*/  FFMA R14, R35, R37, R14 ;  /* 0x00000025230e7223 */ /* 0x000fe2000000000e */
[----:B------:R-:W-:Y:S01]  /*6af0*/  F2FP.F16.F32.PACK_AB R47, R11, R6 ;  /* 0x000000060b2f723e */ /* 0x000fe200000000ff */
[----:B------:R-:W-:Y:S01]  /*6b00*/  FFMA R19, R35, R20, R19 ;  /* 0x0000001423137223 */ /* 0x000fe20000000013 */
[----:B------:R-:W-:Y:S02]  /*6b10*/  F2FP.F16.F32.PACK_AB R88, R9, R8 ;  /* 0x000000080958723e */ /* 0x000fe400000000ff */
[----:B------:R-:W-:Y:S01]  /*6b20*/  F2FP.F16.F32.PACK_AB R89, R15, R10 ;  /* 0x0000000a0f59723e */ /* 0x000fe200000000ff */
[----:B------:R1:W-:Y:S01]  /*6b30*/  STS.128 [R81+UR44+0x200], R44 ;  /* 0x0002002c51007988 */ /* 0x0003e20008000c2c */
[----:B------:R-:W-:Y:S02]  /*6b40*/  F2FP.F16.F32.PACK_AB R90, R13, R12 ;  /* 0x0000000c0d5a723e */ /* 0x000fe400000000ff */
[----:B------:R-:W-:Y:S05]  /*6b50*/  F2FP.F16.F32.PACK_AB R91, R19, R14 ;  /* 0x0000000e135b723e */ /* 0x000fea00000000ff */
[----:B------:R1:W-:Y:S01]  /*6b60*/  STS.128 [R83+0x200], R88 ;  /* 0x0002005853007388 */ /* 0x0003e20000000c00 */
[----:B------:R-:W-:Y:S01]  /*6b70*/  @!PT LDS RZ, [RZ] ;  /* 0x00000000fffff984 */ /* 0x000fe20000000800 */
[----:B------:R-:W-:Y:S01]  /*6b80*/  @!PT LDS RZ, [RZ] ;  /* 0x00000000fffff984 */ /* 0x000fe20000000800 */
[----:B------:R-:W-:Y:S01]  /*6b90*/  @!PT LDS RZ, [RZ] ;  /* 0x00000000fffff984 */ /* 0x000fe20000000800 */
[----:B------:R-:W-:Y:S01]  /*6ba0*/  @!PT LDS RZ, [RZ] ;  /* 0x00000000fffff984 */ /* 0x000fe20000000800 */
[----:B------:R2:W-:Y:S07]  /*6bb0*/  MEMBAR.ALL.CTA ;  /* 0x0000000000007992 */ /* 0x0005ee0000008000 */
[----:B--2---:R-:W2:Y:S02]  /*6bc0*/  FENCE.VIEW.ASYNC.S ;  /* 0x00000000000073c6 */ /* 0x004ea40000000000 */
[----:B--2---:R-:W-:Y:S06]  /*6bd0*/  BAR.SYNC.DEFER_BLOCKING 0x1, 0x80 ;  /* 0x0042000000007b1d */ /* 0x004fec0000010000 */
[----:B------:R-:W-:Y:S05]  /*6be0*/  @P0 BRA `(.L_x_119) ;  /* 0x0000000000380947 */ /* 0x000fea0003800000 */
[----:B------:R-:W-:Y:S02]  /*6bf0*/  UIADD3 UR4, UPT, UPT, UR44, 0x200, URZ ;  /* 0x000002002c047890 */ /* 0x000fe4000fffe0ff */
[----:B------:R-:W-:Y:S01]  /*6c00*/  UIADD3 UR8, UP0, UPT, UR50, 0x680, URZ ;  /* 0x0000068032087890 */ /* 0x000fe2000ff1e0ff */
[----:B------:R-:W-:Y:S01]  /*6c10*/  UMOV UR43, UR36 ;  /* 0x00000024002b7c82 */ /* 0x000fe20008000000 */
[----:B------:R-:W-:Y:S02]  /*6c20*/  UIADD3 UR5, UPT, UPT, UR41, 0x40, URZ ;  /* 0x0000004029057890 */ /* 0x000fe4000fffe0ff */
[----:B------:R-:W-:Y:S01]  /*6c30*/  MOV R71, UR4 ;  /* 0x0000000400477c02 */ /* 0x000fe20008000f00 */
[----:B------:R-:W-:Y:S02]  /*6c40*/  UIADD3.X UR9, UPT, UPT, URZ, UR51, URZ, UP0, !UPT ;  /* 0x00000033ff097290 */ /* 0x000fe400087fe4ff */
[----:B------:R-:W-:Y:S01]  /*6c50*/  UIADD3 UR4, UPT, UPT, UR44, 0xa00, URZ ;  /* 0x00000a002c047890 */ /* 0x000fe2000fffe0ff */
[----:B------:R-:W-:Y:S01]  /*6c60*/  R2UR UR40, R71 ;  /* 0x00000000472872ca */ /* 0x000fe200000e0000 */
[----:B------:R-:W-:Y:S01]  /*6c70*/  UMOV UR6, UR42 ;  /* 0x0000002a00067c82 */ /* 0x000fe20008000000 */
[----:B------:R-:W-:Y:S11]  /*6c80*/  UMOV UR7, UR36 ;  /* 0x0000002400077c82 */ /* 0x000ff60008000000 */
[----:B------:R2:W-:Y:S01]  /*6c90*/  UTMASTG.3D [UR40], [UR8] ;  /* 0x00000028080073b5 */ /* 0x0005e20008010000 */
[----:B------:R2:W-:Y:S01]  /*6ca0*/  UTMASTG.3D [UR4], [UR8] ;  /* 0x00000004080073b5 */ /* 0x0005e20008010000 */
[----:B------:R0:W-:Y:S01]  /*6cb0*/  UTMACMDFLUSH ;  /* 0x00000000000079b7 */ /* 0x0001e20000000000 */
[----:B--2---:R-:W-:Y:S04]  /*6cc0*/  DEPBAR.LE SB0, 0x1 ;  /* 0x000080400000791a */ /* 0x004fe80000000000 */
.L_x_119:
[----:B------:R-:W-:Y:S05]  /*6cd0*/  BSYNC.RECONVERGENT B0 ;  /* 0x0000000000007941 */ /* 0x000fea0003800200 */
.L_x_118:
[----:B------:R-:W-:Y:S01]  /*6ce0*/  BAR.SYNC.DEFER_BLOCKING 0x1, 0x80 ;  /* 0x0042000000007b1d */ /* 0x000fe20000010000 */
[----:B------:R-:W-:Y:S01]  /*6cf0*/  ISETP.NE.AND P1, PT, R82, RZ, PT ;  /* 0x000000ff5200720c */ /* 0x000fe20003f25270 */
[----:B------:R-:W-:Y:S01]  /*6d00*/  UISETP.NE.AND UP0, UPT, UR45, URZ, UPT ;  /* 0x000000ff2d00728c */ /* 0x000fe2000bf05270 */
[----:B------:R-:W-:Y:S11]  /*6d10*/  LEA R3, R38, UR44, 0x3 ;  /* 0x0000002c26037c11 */ /* 0x000ff6000f8e18ff */
[----:B------:R-:W-:Y:S01]  /*6d20*/  @P1 SHF.L.U32 R2, R75, 0x1f, RZ ;  /* 0x0000001f4b021819 */ /* 0x000fe200000006ff */
[----:B------:R-:W-:Y:S06]  /*6d30*/  BRA.U !UP0, `(.L_x_120) ;  /* 0x0000000108247547 */ /* 0x000fec000b800000 */
[----:B------:R-:W-:Y:S01]  /*6d40*/  IMAD.U32 R5, RZ, RZ, UR48 ;  /* 0x00000030ff057e24 */ /* 0x000fe2000f8e00ff */
[----:B------:R-:W-:Y:S01]  /*6d50*/  MOV R0, UR37 ;  /* 0x0000002500007c02 */ /* 0x000fe20008000f00 */
[----:B------:R-:W-:Y:S03]  /*6d60*/  UIADD3 UR48, UPT, UPT, UR48, 0x1, URZ ;  /* 0x0000000130307890 */ /* 0x000fe6000fffe0ff */
[----:B------:R-:W-:Y:S01]  /*6d70*/  @P1 LEA R5, R5, UR44, 0x3 ;  /* 0x0000002c05051c11 */ /* 0x000fe2000f8e18ff */
[----:B------:R-:W-:Y:S04]  /*6d80*/  UISETP.NE.AND UP0, UPT, UR48, 0x4, UPT ;  /* 0x000000043000788c */ /* 0x000fe8000bf05270 */
[----:B------:R-:W-:Y:S01]  /*6d90*/  @P1 VIADD R5, R5, 0x80 ;  /* 0x0000008005051836 */ /* 0x000fe20000000000 */
[----:B------:R-:W-:Y:S04]  /*6da0*/  USEL UR48, UR48, URZ, UP0 ;  /* 0x000000ff30307287 */ /* 0x000fe80008000000 */
[----:B------:R-:W-:Y:S04]  /*6db0*/  @P1 PRMT R0, R0, 0x654, R5 ;  /* 0x0000065400001816 */ /* 0x000fe80000000005 */
[----:B------:R2:W-:Y:S04]  /*6dc0*/  @P1 SYNCS.ARRIVE.TRANS64.RED.A1T0 RZ, [R0+URZ], RZ ;  /* 0x000000ff00ff19a7 */ /* 0x0005e800081004ff */
.L_x_120:
[----:B------:R-:W3:Y:S01]  /*6dd0*/  @P1 SYNCS.PHASECHK.TRANS64.TRYWAIT P0, [R3+URZ+0x60], R2 ;  /* 0x00006002030015a7 */ /* 0x000ee200080011ff */
[----:B------:R-:W-:Y:S01]  /*6de0*/  BSSY B1, `(.L_x_121) ;  /* 0x0000012000017945 */ /* 0x000fe20003800000 */
[----:B---3--:R-:W-:Y:S03]  /*6df0*/  @P1 SEL R39, RZ, 0x1, !P0 ;  /* 0x00000001ff271807 */ /* 0x008fe60004000000 */
[----:B------:R-:W-:Y:S05]  /*6e00*/  @!P1 BRA `(.L_x_122) ;  /* 0x00000000003c9947 */ /* 0x000fea0003800000 */
[----:B------:R-:W-:Y:S01]  /*6e10*/  ISETP.NE.AND P1, PT, R84, RZ, PT ;  /* 0x000000ff5400720c */ /* 0x000fe20003f25270 */
[----:B------:R-:W-:Y:S01]  /*6e20*/  BSSY B0, `(.L_x_123) ;  /* 0x0000009000007945 */ /* 0x000fe20003800000 */
[----:B------:R-:W-:Y:S11]  /*6e30*/  ISETP.NE.AND P0, PT, R39, RZ, PT ;  /* 0x000000ff2700720c */ /* 0x000ff60003f05270 */
[----:B------:R-:W-:Y:S05]  /*6e40*/  @P1 IMAD R4, R38, 0x1000, R81 ;  /* 0x0000100026041824 */ /* 0x000fea00078e0251 */
[----:B------:R-:W-:Y:S05]  /*6e50*/  @P1 IADD3 R2, PT, PT, R4, UR44, RZ ;  /* 0x0000002c04021c10 */ /* 0x000fea000fffe0ff */
[----:B------:R-:W-:Y:S01]  /*6e60*/  @P1 IMAD.IADD R2, R85, 0x1, R2 ;  /* 0x0000000155021824 */ /* 0x000fe200078e0202 */
[----:B------:R-:W-:Y:S06]  /*6e70*/  @P0 BRA `(.L_x_124) ;  /* 0x00000000000c0947 */ /* 0x000fec0003800000 */
[----:B--2---:R-:W-:Y:S04]  /*6e80*/  SHF.L.U32 R0, R75, 0x1f, RZ ;  /* 0x0000001f4b007819 */ /* 0x004fe800000006ff */
[----:B------:R-:W2:Y:S02]  /*6e90*/  SYNCS.PHASECHK.TRANS64.TRYWAIT P0, [R3+URZ+0x60], R0 ;  /* 0x00006000030075a7 */ /* 0x000ea400080011ff */
[----:B--2---:R-:W-:Y:S05]  /*6ea0*/  @!P0 BRA `(.L_x_125) ;  /* 0x0000002800448947 */ /* 0x004fea0003800000 */
.L_x_124:
[----:B------:R-:W-:Y:S05]  /*6eb0*/  BSYNC B0 ;  /* 0x0000000000007941 */ /* 0x000fea0003800000 */
.L_x_123:
[----:B------:R-:W-:Y:S02]  /*6ec0*/  ISETP.NE.AND P0, PT, R84, RZ, PT ;  /* 0x000000ff5400720c */ /* 0x000fe40003f05270 */
[----:B------:R-:W-:Y:S11]  /*6ed0*/  IADD3 R38, PT, PT, R38, 0x1, RZ ;  /* 0x0000000126267810 */ /* 0x000ff60007ffe0ff */
[----:B------:R3:W4:Y:S04]  /*6ee0*/  @P0 LDS.128 R40, [R4+UR44+0x200] ;  /* 0x0002002c04280984 */ /* 0x0007280008000c00 */
[----:B------:R3:W1:Y:S02]  /*6ef0*/  @P0 LDS.128 R48, [R2+0x200] ;  /* 0x0002000002300984 */ /* 0x0006640000000c00 */
.L_x_122:
[----:B------:R-:W-:Y:S05]  /*6f00*/  BSYNC B1 ;  /* 0x0000000000017941 */ /* 0x000fea0003800000 */
.L_x_121:
[----:B--2---:R-:W-:Y:S05]  /*6f10*/  VIADD R3, R34, 0x10 ;  /* 0x0000001022037836 */ /* 0x004fea0000000000 */
[----:B------:R-:W-:Y:S04]  /*6f20*/  SHF.R.U32.HI R3, RZ, 0x15, R3 ;  /* 0x00000015ff037819 */ /* 0x000fe80000011603 */
[----:B------:R-:W-:Y:S11]  /*6f30*/  LOP3.LUT P0, RZ, R3, 0x3, R70, 0x48, !PT ;  /* 0x0000000303ff7812 */ /* 0x000ff60007804846 */
[----:B------:R-:W-:Y:S02]  /*6f40*/  @!UPT UIADD3 URZ, UPT, UPT, URZ, URZ, URZ ;  /* 0x000000fffffff290 */ /* 0x000fe4000fffe0ff */
[----:B------:R-:W-:Y:S05]  /*6f50*/  @!P0 BRA `(.L_x_126) ;  /* 0x0000000000408947 */ /* 0x000fea0003800000 */
[----:B------:R-:W2:Y:S01]  /*6f60*/  LDCU.64 UR8, c[0x4][0x70] ;  /* 0x01000e00ff0877ac */ /* 0x000ea20008000a00 */
[----:B------:R-:W-:Y:S01]  /*6f70*/  MOV R3, 0x0 ;  /* 0x0000000000037802 */ /* 0x000fe20000000f00 */
[----:B------:R-:W-:Y:S02]  /*6f80*/  HFMA2 R12, -RZ, RZ, 0, 5.9604644775390625e-08 ;  /* 0x00000001ff0c7431 */ /* 0x000fe400000001ff */
[----:B------:R-:W-:Y:S02]  /*6f90*/  IMAD.MOV.U32 R8, RZ, RZ, 0x192 ;  /* 0x00000192ff087424 */ /* 0x000fe400078e00ff */
[----:B------:R-:W-:Y:S01]  /*6fa0*/  IMAD.MOV.U32 R13, RZ, RZ, RZ ;  /* 0x000000ffff0d7224 */ /* 0x000fe200078e00ff */
[----:B------:R-:W5:Y:S01]  /*6fb0*/  LDCU.64 UR6, c[0x4][0x78] ;  /* 0x01000f00ff0677ac */ /* 0x000f620008000a00 */
[----:B---3--:R-:W3:Y:S01]  /*6fc0*/  LDC.64 R2, c[0x4][R3] ;  /* 0x0100000003027b82 */ /* 0x008ee20000000a00 */
[----:B------:R-:W4:Y:S01]  /*6fd0*/  LDCU.64 UR4, c[0x4][0x10] ;  /* 0x01000200ff0477ac */ /* 0x000f220008000a00 */
[----:B--2---:R-:W-:Y:S01]  /*6fe0*/  MOV R5, UR9 ;  /* 0x0000000900057c02 */ /* 0x004fe20008000f00 */
[----:B------:R-:W-:Y:S01]  /*6ff0*/  IMAD.U32 R4, RZ, RZ, UR8 ;  /* 0x00000008ff047e24 */ /* 0x000fe2000f8e00ff */
[----:B-----5:R-:W-:Y:S01]  /*7000*/  MOV R7, UR7 ;  /* 0x0000000700077c02 */ /* 0x020fe20008000f00 */
[----:B------:R-:W-:Y:S01]  /*7010*/  IMAD.U32 R6, RZ, RZ, UR6 ;  /* 0x00000006ff067e24 */ /* 0x000fe2000f8e00ff */
[----:B----4-:R-:W-:Y:S01]  /*7020*/  MOV R11, UR5 ;  /* 0x00000005000b7c02 */ /* 0x010fe20008000f00 */
[----:B------:R-:W-:Y:S02]  /*7030*/  IMAD.U32 R10, RZ, RZ, UR4 ;  /* 0x00000004ff0a7e24 */ /* 0x000fe4000f8e00ff */
[----:B------:R-:W-:Y:S07]  /*7040*/  LEPC R20, `(.L_x_126) ;  /* 0x000000001014794e */ /* 0x000fee0000000000 */
[----:B-1-3--:R-:W-:Y:S05]  /*7050*/  CALL.ABS.NOINC R2 ;  /* 0x0000000002007343 */ /* 0x00afea0003c00000 */
.L_x_126:
[----:B------:R-:W-:Y:S01]  /*7060*/  ISETP.NE.AND P6, PT, R82, RZ, PT ;  /* 0x000000ff5200720c */ /* 0x000fe20003fc5270 */
[----:B------:R-:W-:Y:S05]  /*7070*/  WARPSYNC.ALL ;  /* 0x0000000000007948 */ /* 0x000fea0003800000 */
[----:B------:R-:W-:Y:S01]  /*7080*/  R2UR UR4, R34 ;  /* 0x00000000220472ca */ /* 0x000fe200000e0000 */
[--C-:B----4-:R-:W-:Y:S01]  /*7090*/  HADD2.F32 R20, -RZ, R40.reuse.H0_H0 ;  /* 0x20000028ff147230 */ /* 0x110fe20000004100 */
[----:B------:R-:W-:Y:S01]  /*70a0*/  ISETP.NE.AND P0, PT, R76, RZ, PT ;  /* 0x000000ff4c00720c */ /* 0x000fe20003f05270 */
[----:B------:R-:W-:Y:S01]  /*70b0*/  HADD2.F32 R21, -RZ, R40.H1_H1 ;  /* 0x30000028ff157230 */ /* 0x000fe20000004100 */
[----:B------:R-:W-:Y:S01]  /*70c0*/  MOV R86, UR48 ;  /* 0x0000003000567c02 */ /* 0x000fe20008000f00 */
[--C-:B------:R-:W-:Y:S01]  /*70d0*/  HADD2.F32 R36, -RZ, R41.reuse.H1_H1 ;  /* 0x30000029ff247230 */ /* 0x100fe20000004100 */
[----:B------:R-:W-:Y:S01]  /*70e0*/  MOV R87, UR37 ;  /* 0x0000002500577c02 */ /* 0x000fe20008000f00 */
[----:B-1----:R-:W-:Y:S01]  /*70f0*/  HADD2.F32 R37, -RZ, R48.H0_H0 ;  /* 0x20000030ff257230 */ /* 0x002fe20000004100 */
[----:B------:R-:W-:Y:S01]  /*7100*/  @P6 LEA R86, R86, UR44, 0x3 ;  /* 0x0000002c56566c11 */ /* 0x000fe2000f8e18ff */
[----:B------:R-:W-:Y:S01]  /*7110*/  BSSY.RECONVERGENT B0, `(.L_x_127) ;  /* 0x0000052000007945 */ /* 0x000fe20003800200 */
[----:B------:R-:W-:Y:S02]  /*7120*/  @P6 SHF.L.U32 R92, R75, 0x1f, RZ ;  /* 0x0000001f4b5c6819 */ /* 0x000fe400000006ff */
[----:B------:R-:W-:Y:S01]  /*7130*/  @P6 IADD3 R86, PT, PT, R86, 0x80, RZ ;  /* 0x0000008056566810 */ /* 0x000fe20007ffe0ff */
[----:B---3--:R-:W1:Y:S03]  /*7140*/  LDTM.x16 R4, tmem[UR4+0x10] ;  /* 0x00001004000479ee */ /* 0x008e660008240000 */
[----:B------:R-:W-:Y:S02]  /*7150*/  @P6 PRMT R86, R87, 0x654, R86 ;  /* 0x0000065457566816 */ /* 0x000fe40000000056 */
[----:B------:R-:W-:Y:S01]  /*7160*/  LEA R87, R38, UR44, 0x3 ;  /* 0x0000002c26577c11 */ /* 0x000fe2000f8e18ff */
[C---:B-1----:R-:W-:Y:S01]  /*7170*/  FMUL R0, R32.reuse, R4 ;  /* 0x0000000420007220 */ /* 0x042fe20000400000 */
[C---:B------:R-:W-:Y:S01]  /*7180*/  FMUL R2, R32.reuse, R5 ;  /* 0x0000000520027220 */ /* 0x040fe20000400000 */
[C---:B------:R-:W-:Y:S01]  /*7190*/  FMUL R3, R32.reuse, R6 ;  /* 0x0000000620037220 */ /* 0x040fe20000400000 */
[C---:B------:R-:W-:Y:S01]  /*71a0*/  FMUL R7, R32.reuse, R7 ;  /* 0x0000000720077220 */ /* 0x040fe20000400000 */
[C---:B------:R-:W-:Y:S01]  /*71b0*/  FFMA R0, R35.reuse, R20, R0 ;  /* 0x0000001423007223 */ /* 0x040fe20000000000 */
[----:B------:R-:W-:Y:S02]  /*71c0*/  HADD2.F32 R20, -RZ, R41.H0_H0 ;  /* 0x20000029ff147230 */ /* 0x000fe40000004100 */
[C---:B------:R-:W-:Y:S01]  /*71d0*/  FFMA R2, R35.reuse, R21, R2 ;  /* 0x0000001523027223 */ /* 0x040fe20000000002 */
[C---:B------:R-:W-:Y:S01]  /*71e0*/  FMUL R4, R32.reuse, R8 ;  /* 0x0000000820047220 */ /* 0x040fe20000400000 */
[C---:B------:R-:W-:Y:S01]  /*71f0*/  FMUL R5, R32.reuse, R9 ;  /* 0x0000000920057220 */ /* 0x040fe20000400000 */
[--C-:B------:R-:W-:Y:S02]  /*7200*/  HADD2.F32 R21, -RZ, R43.reuse.H0_H0 ;  /* 0x2000002bff157230 */ /* 0x100fe40000004100 */
[C---:B------:R-:W-:Y:S01]  /*7210*/  FFMA R3, R35.reuse, R20, R3 ;  /* 0x0000001423037223 */ /* 0x040fe20000000003 */
[--C-:B------:R-:W-:Y:S02]  /*7220*/  HADD2.F32 R20, -RZ, R42.reuse.H0_H0 ;  /* 0x2000002aff147230 */ /* 0x100fe40000004100 */
[C---:B------:R-:W-:Y:S01]  /*7230*/  FFMA R7, R35.reuse, R36, R7 ;  /* 0x0000002423077223 */ /* 0x040fe20000000007 */
[C---:B------:R-:W-:Y:S01]  /*7240*/  FMUL R6, R32.reuse, R10 ;  /* 0x0000000a20067220 */ /* 0x040fe20000400000 */
[----:B------:R-:W-:Y:S02]  /*7250*/  HADD2.F32 R36, -RZ, R43.H1_H1 ;  /* 0x3000002bff247230 */ /* 0x000fe40000004100 */
[C---:B------:R-:W-:Y:S01]  /*7260*/  FMUL R11, R32.reuse, R11 ;  /* 0x0000000b200b7220 */ /* 0x040fe20000400000 */
[C---:B------:R-:W-:Y:S01]  /*7270*/  FFMA R4, R35.reuse, R20, R4 ;  /* 0x0000001423047223 */ /* 0x040fe20000000004 */
[----:B------:R-:W-:Y:S02]  /*7280*/  HADD2.F32 R20, -RZ, R42.H1_H1 ;  /* 0x3000002aff147230 */ /* 0x000fe40000004100 */
[C---:B------:R-:W-:Y:S01]  /*7290*/  FMUL R8, R32.reuse, R12 ;  /* 0x0000000c20087220 */ /* 0x040fe20000400000 */
[C---:B------:R-:W-:Y:S01]  /*72a0*/  FMUL R9, R32.reuse, R13 ;  /* 0x0000000d20097220 */ /* 0x040fe20000400000 */
[C---:B------:R-:W-:Y:S01]  /*72b0*/  FMUL R10, R32.reuse, R14 ;  /* 0x0000000e200a7220 */ /* 0x040fe20000400000 */
[C---:B------:R-:W-:Y:S01]  /*72c0*/  FMUL R15, R32.reuse, R15 ;  /* 0x0000000f200f7220 */ /* 0x040fe20000400000 */
[C---:B------:R-:W-:Y:S01]  /*72d0*/  FFMA R5, R35.reuse, R20, R5 ;  /* 0x0000001423057223 */ /* 0x040fe20000000005 */
[----:B------:R-:W-:Y:S02]  /*72e0*/  HADD2.F32 R20, -RZ, R48.H1_H1 ;  /* 0x30000030ff147230 */ /* 0x000fe40000004100 */
[C---:B------:R-:W-:Y:S01]  /*72f0*/  FFMA R6, R35.reuse, R21, R6 ;  /* 0x0000001523067223 */ /* 0x040fe20000000006 */
[C---:B------:R-:W-:Y:S01]  /*7300*/  FFMA R11, R35.reuse, R36, R11 ;  /* 0x00000024230b7223 */ /* 0x040fe2000000000b */
[C---:B------:R-:W-:Y:S01]  /*7310*/  FFMA R8, R35.reuse, R37, R8 ;  /* 0x0000002523087223 */ /* 0x040fe20000000008 */
[--C-:B------:R-:W-:Y:S02]  /*7320*/  HADD2.F32 R21, -RZ, R49.reuse.H0_H0 ;  /* 0x20000031ff157230 */ /* 0x100fe40000004100 */
[C---:B------:R-:W-:Y:S01]  /*7330*/  FFMA R9, R35.reuse, R20, R9 ;  /* 0x0000001423097223 */ /* 0x040fe20000000009 */
[----:B------:R-:W-:Y:S02]  /*7340*/  HADD2.F32 R20, -RZ, R49.H1_H1 ;  /* 0x30000031ff147230 */ /* 0x000fe40000004100 */
[C---:B------:R-:W-:Y:S01]  /*7350*/  FMUL R12, R32.reuse, R16 ;  /* 0x00000010200c7220 */ /* 0x040fe20000400000 */
[C---:B------:R-:W-:Y:S01]  /*7360*/  FMUL R13, R32.reuse, R17 ;  /* 0x00000011200d7220 */ /* 0x040fe20000400000 */
[C---:B------:R-:W-:Y:S01]  /*7370*/  FFMA R10, R35.reuse, R21, R10 ;  /* 0x00000015230a7223 */ /* 0x040fe2000000000a */
[--C-:B------:R-:W-:Y:S02]  /*7380*/  HADD2.F32 R21, -RZ, R50.reuse.H0_H0 ;  /* 0x20000032ff157230 */ /* 0x100fe40000004100 */
[C---:B------:R-:W-:Y:S01]  /*7390*/  FFMA R15, R35.reuse, R20, R15 ;  /* 0x00000014230f7223 */ /* 0x040fe2000000000f */
[----:B------:R-:W-:Y:S02]  /*73a0*/  HADD2.F32 R20, -RZ, R50.H1_H1 ;  /* 0x30000032ff147230 */ /* 0x000fe40000004100 */
[C---:B------:R-:W-:Y:S01]  /*73b0*/  FMUL R14, R32.reuse, R18 ;  /* 0x00000012200e7220 */ /* 0x040fe20000400000 */
[--C-:B------:R-:W-:Y:S02]  /*73c0*/  HADD2.F32 R37, -RZ, R51.reuse.H0_H0 ;  /* 0x20000033ff257230 */ /* 0x100fe40000004100 */
[----:B------:R-:W-:Y:S01]  /*73d0*/  FMUL R19, R32, R19 ;  /* 0x0000001320137220 */ /* 0x000fe20000400000 */
[----:B------:R-:W-:Y:S01]  /*73e0*/  HADD2.F32 R36, -RZ, R51.H1_H1 ;  /* 0x30000033ff247230 */ /* 0x000fe20000004100 */
        /* <DEDUP_REMOVED lines=22> */
[----:B------:R-:W-:Y:S02]  /*7550*/  UIADD3 UR12, UP0, UPT, UR50, 0x680, URZ ;  /* 0x00000680320c7890 */ /* 0x000fe4000ff1e0ff */
[----:B------:R-:W-:Y:S02]  /*7560*/  UIADD3 UR9, UPT, UPT, UR41, 0x10, URZ ;  /* 0x0000001029097890 */ /* 0x000fe4000fffe0ff */
[----:B------:R-:W-:Y:S02]  /*7570*/  UIADD3 UR8, UPT, UPT, UR44, 0x1200, URZ ;  /* 0x000012002c087890 */ /* 0x000fe4000fffe0ff */
[----:B------:R-:W-:Y:S01]  /*7580*/  UIADD3.X UR13, UPT, UPT, URZ, UR51, URZ, UP0, !UPT ;  /* 0x00000033ff0d7290 */ /* 0x000fe200087fe4ff */
[----:B------:R-:W-:Y:S01]  /*7590*/  UMOV UR10, UR42 ;  /* 0x0000002a000a7c82 */ /* 0x000fe20008000000 */
[----:B------:R-:W-:Y:S01]  /*75a0*/  UMOV UR11, UR36 ;  /* 0x00000024000b7c82 */ /* 0x000fe20008000000 */
[----:B------:R-:W-:Y:S02]  /*75b0*/  UIADD3 UR5, UPT, UPT, UR41, 0x50, URZ ;  /* 0x0000005029057890 */ /* 0x000fe4000fffe0ff */
[----:B------:R-:W-:Y:S01]  /*75c0*/  UIADD3 UR4, UPT, UPT, UR44, 0x1a00, URZ ;  /* 0x00001a002c047890 */ /* 0x000fe2000fffe0ff */
[----:B------:R-:W-:Y:S03]  /*75d0*/  UMOV UR6, UR42 ;  /* 0x0000002a00067c82 */ /* 0x000fe60008000000 */
[----:B------:R2:W-:Y:S01]  /*75e0*/  UTMASTG.3D [UR8], [UR12] ;  /* 0x000000080c0073b5 */ /* 0x0005e20008010000 */
[----:B------:R-:W-:Y:S04]  /*75f0*/  UMOV UR7, UR36 ;  /* 0x0000002400077c82 */ /* 0x000fe80008000000 */
[----:B------:R2:W-:Y:S01]  /*7600*/  UTMASTG.3D [UR4], [UR12] ;  /* 0x000000040c0073b5 */ /* 0x0005e20008010000 */
[----:B------:R0:W-:Y:S01]  /*7610*/  UTMACMDFLUSH ;  /* 0x00000000000079b7 */ /* 0x0001e20000000000 */
[----:B--2---:R-:W-:Y:S04]  /*7620*/  DEPBAR.LE SB0, 0x1 ;  /* 0x000080400000791a */ /* 0x004fe80000000000 */
.L_x_128:
[----:B------:R-:W-:Y:S05]  /*7630*/  BSYNC.RECONVERGENT B0 ;  /* 0x0000000000007941 */ /* 0x000fea0003800200 */
.L_x_127:
[----:B------:R-:W-:Y:S01]  /*7640*/  BAR.SYNC.DEFER_BLOCKING 0x1, 0x80 ;  /* 0x0042000000007b1d */ /* 0x000fe20000010000 */
[----:B------:R-:W-:Y:S04]  /*7650*/  UIADD3 UR40, UPT, UPT, UR48, 0x1, URZ ;  /* 0x0000000130287890 */ /* 0x000fe8000fffe0ff */
[----:B------:R-:W-:Y:S04]  /*7660*/  UISETP.NE.AND UP0, UPT, UR40, 0x4, UPT ;  /* 0x000000042800788c */ /* 0x000fe8000bf05270 */
[----:B------:R-:W-:Y:S01]  /*7670*/  USEL UR40, UR40, URZ, UP0 ;  /* 0x000000ff28287287 */ /* 0x000fe20008000000 */
[----:B------:R2:W-:Y:S01]  /*7680*/  @P6 SYNCS.ARRIVE.TRANS64.RED.A1T0 RZ, [R86+URZ], RZ ;  /* 0x000000ff56ff69a7 */ /* 0x0005e200081004ff */
[----:B------:R-:W-:Y:S01]  /*7690*/  BSSY B1, `(.L_x_129) ;  /* 0x0000013000017945 */ /* 0x000fe20003800000 */
[----:B------:R-:W3:Y:S02]  /*76a0*/  @P6 SYNCS.PHASECHK.TRANS64.TRYWAIT P0, [R87+URZ+0x60], R92 ;  /* 0x0000605c570065a7 */ /* 0x000ee400080011ff */
[----:B---3--:R-:W-:Y:S01]  /*76b0*/  @P6 SEL R39, RZ, 0x1, !P0 ;  /* 0x00000001ff276807 */ /* 0x008fe20004000000 */
[----:B--2---:R-:W-:Y:S06]  /*76c0*/  @!P6 BRA `(.L_x_130) ;  /* 0x00000000003ce947 */ /* 0x004fec0003800000 */
[----:B------:R-:W-:Y:S01]  /*76d0*/  ISETP.NE.AND P1, PT, R84, RZ, PT ;  /* 0x000000ff5400720c */ /* 0x000fe20003f25270 */
[----:B------:R-:W-:Y:S01]  /*76e0*/  BSSY B0, `(.L_x_131) ;  /* 0x0000009000007945 */ /* 0x000fe20003800000 */
[----:B------:R-:W-:Y:S11]  /*76f0*/  ISETP.NE.AND P0, PT, R39, RZ, PT ;  /* 0x000000ff2700720c */ /* 0x000ff60003f05270 */
[----:B------:R-:W-:Y:S05]  /*7700*/  @P1 IMAD R2, R38, 0x1000, R81 ;  /* 0x0000100026021824 */ /* 0x000fea00078e0251 */
[----:B------:R-:W-:Y:S05]  /*7710*/  @P1 IADD3 R0, PT, PT, R2, UR44, RZ ;  /* 0x0000002c02001c10 */ /* 0x000fea000fffe0ff */
[----:B------:R-:W-:Y:S01]  /*7720*/  @P1 IMAD.IADD R0, R85, 0x1, R0 ;  /* 0x0000000155001824 */ /* 0x000fe200078e0200 */
[----:B------:R-:W-:Y:S06]  /*7730*/  @P0 BRA `(.L_x_132) ;  /* 0x00000000000c0947 */ /* 0x000fec0003800000 */
[----:B------:R-:W-:Y:S04]  /*7740*/  SHF.L.U32 R4, R75, 0x1f, RZ ;  /* 0x0000001f4b047819 */ /* 0x000fe800000006ff */
[----:B------:R-:W2:Y:S02]  /*7750*/  SYNCS.PHASECHK.TRANS64.TRYWAIT P0, [R87+URZ+0x60], R4 ;  /* 0x00006004570075a7 */ /* 0x000ea400080011ff */
[----:B--2---:R-:W-:Y:S05]  /*7760*/  @!P0 BRA `(.L_x_133) ;  /* 0x0000002000288947 */ /* 0x004fea0003800000 */
.L_x_132:
[----:B------:R-:W-:Y:S05]  /*7770*/  BSYNC B0 ;  /* 0x0000000000007941 */ /* 0x000fea0003800000 */
.L_x_131:
[----:B------:R-:W-:Y:S02]  /*7780*/  ISETP.NE.AND P0, PT, R84, RZ, PT ;  /* 0x000000ff5400720c */ /* 0x000fe40003f05270 */
[----:B------:R-:W-:Y:S11]  /*7790*/  IADD3 R38, PT, PT, R38, 0x1, RZ ;  /* 0x0000000126267810 */ /* 0x000ff60007ffe0ff */
[----:B------:R3:W4:Y:S04]  /*77a0*/  @P0 LDS.128 R40, [R2+UR44+0x200] ;  /* 0x0002002c02280984 */ /* 0x0007280008000c00 */
[----:B------:R3:W1:Y:S02]  /*77b0*/  @P0 LDS.128 R48, [R0+0x200] ;  /* 0x0002000000300984 */ /* 0x0006640000000c00 */
.L_x_130:
[----:B------:R-:W-:Y:S05]  /*77c0*/  BSYNC B1 ;  /* 0x0000000000017941 */ /* 0x000fea0003800000 */
.L_x_129:
[----:B------:R-:W-:Y:S05]  /*77d0*/  VIADD R3, R34, 0x20 ;  /* 0x0000002022037836 */ /* 0x000fea0000000000 */
[----:B------:R-:W-:Y:S04]  /*77e0*/  SHF.R.U32.HI R3, RZ, 0x15, R3 ;  /* 0x00000015ff037819 */ /* 0x000fe80000011603 */
[----:B------:R-:W-:Y:S11]  /*77f0*/  LOP3.LUT P0, RZ, R3, 0x3, R70, 0x48, !PT ;  /* 0x0000000303ff7812 */ /* 0x000ff60007804846 */
[----:B------:R-:W-:Y:S02]  /*7800*/  @!UPT UIADD3 URZ, UPT, UPT, URZ, URZ, URZ ;  /* 0x000000fffffff290 */ /* 0x000fe4000fffe0ff */
[----:B------:R-:W-:Y:S05]  /*7810*/  @!P0 BRA `(.L_x_134) ;  /* 0x0000000000408947 */ /* 0x000fea0003800000 */
[----:B------:R-:W5:Y:S01]  /*7820*/  LDCU.64 UR8, c[0x4][0x70] ;  /* 0x01000e00ff0877ac */ /* 0x000f620008000a00 */
[----:B------:R-:W-:Y:S01]  /*7830*/  MOV R3, 0x0 ;  /* 0x0000000000037802 */ /* 0x000fe20000000f00 */
[----:B------:R-:W-:Y:S02]  /*7840*/  HFMA2 R12, -RZ, RZ, 0, 5.9604644775390625e-08 ;  /* 0x00000001ff0c7431 */ /* 0x000fe400000001ff */
[----:B------:R-:W-:Y:S02]  /*7850*/  IMAD.MOV.U32 R8, RZ, RZ, 0x192 ;  /* 0x00000192ff087424 */ /* 0x000fe400078e00ff */
[----:B------:R-:W-:Y:S01]  /*7860*/  IMAD.MOV.U32 R13, RZ, RZ, RZ ;  /* 0x000000ffff0d7224 */ /* 0x000fe200078e00ff */
[----:B------:R-:W4:Y:S01]  /*7870*/  LDCU.64 UR6, c[0x4][0x78] ;  /* 0x01000f00ff0677ac */ /* 0x000f220008000a00 */
[----:B---3--:R-:W3:Y:S01]  /*7880*/  LDC.64 R2, c[0x4][R3] ;  /* 0x0100000003027b82 */ /* 0x008ee20000000a00 */
[----:B------:R-:W1:Y:S01]  /*7890*/  LDCU.64 UR4, c[0x4][0x10] ;  /* 0x01000200ff0477ac */ /* 0x000e620008000a00 */
[----:B-----5:R-:W-:Y:S01]  /*78a0*/  MOV R5, UR9 ;  /* 0x0000000900057c02 */ /* 0x020fe20008000f00 */
[----:B--2---:R-:W-:Y:S01]  /*78b0*/  IMAD.U32 R4, RZ, RZ, UR8 ;  /* 0x00000008ff047e24 */ /* 0x004fe2000f8e00ff */
[----:B----4-:R-:W-:Y:S01]  /*78c0*/  MOV R7, UR7 ;  /* 0x0000000700077c02 */ /* 0x010fe20008000f00 */
[----:B------:R-:W-:Y:S01]  /*78d0*/  IMAD.U32 R6, RZ, RZ, UR6 ;  /* 0x00000006ff067e24 */ /* 0x000fe2000f8e00ff */
[----:B-1----:R-:W-:Y:S01]  /*78e0*/  MOV R11, UR5 ;  /* 0x00000005000b7c02 */ /* 0x002fe20008000f00 */
[----:B------:R-:W-:Y:S02]  /*78f0*/  IMAD.U32 R10, RZ, RZ, UR4 ;  /* 0x00000004ff0a7e24 */ /* 0x000fe4000f8e00ff */
[----:B------:R-:W-:Y:S07]  /*7900*/  LEPC R20, `(.L_x_134) ;  /* 0x000000001014794e */ /* 0x000fee0000000000 */
[----:B---3--:R-:W-:Y:S05]  /*7910*/  CALL.ABS.NOINC R2 ;  /* 0x0000000002007343 */ /* 0x008fea0003c00000 */
.L_x_134:
        /* <DEDUP_REMOVED lines=8> */
[----:B--2---:R-:W-:Y:S01]  /*79a0*/  MOV R87, UR37 ;  /* 0x0000002500577c02 */ /* 0x004fe20008000f00 */
[----:B-1----:R-:W-:Y:S01]  /*79b0*/  HADD2.F32 R37, -RZ, R48.H0_H0 ;  /* 0x20000030ff257230 */ /* 0x002fe20000004100 */
[----:B------:R-:W-:Y:S01]  /*79c0*/  @P6 LEA R86, R86, UR44, 0x3 ;  /* 0x0000002c56566c11 */ /* 0x000fe2000f8e18ff */
[----:B------:R-:W-:Y:S01]  /*79d0*/  BSSY.RECONVERGENT B0, `(.L_x_135) ;  /* 0x0000052000007945 */ /* 0x000fe20003800200 */
[----:B------:R-:W-:Y:S02]  /*79e0*/  LEA R92, R38, UR44, 0x3 ;  /* 0x0000002c265c7c11 */ /* 0x000fe4000f8e18ff */
[----:B------:R-:W-:Y:S01]  /*79f0*/  @P6 IADD3 R86, PT, PT, R86, 0x80, RZ ;  /* 0x0000008056566810 */ /* 0x000fe20007ffe0ff */
[----:B------:R-:W3:Y:S03]  /*7a00*/  LDTM.x16 R4, tmem[UR4+0x20] ;  /* 0x00002004000479ee */ /* 0x000ee60008240000 */
[----:B------:R-:W-:Y:S02]  /*7a10*/  @P6 PRMT R86, R87, 0x654, R86 ;  /* 0x0000065457566816 */ /* 0x000fe40000000056 */
[----:B------:R-:W-:Y:S01]  /*7a20*/  @P6 SHF.L.U32 R87, R75, 0x1f, RZ ;  /* 0x0000001f4b576819 */ /* 0x000fe200000006ff */
[C---:B---3--:R-:W-:Y:S01]  /*7a30*/  FMUL R0, R32.reuse, R4 ;  /* 0x0000000420007220 */ /* 0x048fe20000400000 */
        /* <DEDUP_REMOVED lines=75> */
.L_x_136:
[----:B------:R-:W-:Y:S05]  /*7ef0*/  BSYNC.RECONVERGENT B0 ;  /* 0x0000000000007941 */ /* 0x000fea0003800200 */
.L_x_135:
        /* <DEDUP_REMOVED lines=19> */
.L_x_140:
[----:B------:R-:W-:Y:S05]  /*8030*/  BSYNC B0 ;  /* 0x0000000000007941 */ /* 0x000fea0003800000 */
.L_x_139:
[----:B------:R-:W-:Y:S11]  /*8040*/  ISETP.NE.AND P0, PT, R84, RZ, PT ;  /* 0x000000ff5400720c */ /* 0x000ff60003f05270 */
[----:B------:R-:W-:Y:S02]  /*8050*/  @!UPT UIADD3 URZ, UPT, UPT, URZ, URZ, URZ ;  /* 0x000000fffffff290 */ /* 0x000fe4000fffe0ff */
[----:B------:R3:W4:Y:S04]  /*8060*/  @P0 LDS.128 R40, [R38+UR44+0x200] ;  /* 0x0002002c26280984 */ /* 0x0007280008000c00 */
[----:B------:R3:W1:Y:S02]  /*8070*/  @P0 LDS.128 R48, [R85+0x200] ;  /* 0x0002000055300984 */ /* 0x0006640000000c00 */
.L_x_138:
[----:B------:R-:W-:Y:S05]  /*8080*/  BSYNC B1 ;  /* 0x0000000000017941 */ /* 0x000fea0003800000 */
.L_x_137:
        /* <DEDUP_REMOVED lines=11> */
[----:B------:R-:W1:Y:S01]  /*8140*/  LDC.64 R2, c[0x4][R3] ;  /* 0x0100000003027b82 */ /* 0x000e620000000a00 */
[----:B------:R-:W3:Y:S01]  /*8150*/  LDCU.64 UR4, c[0x4][0x10] ;  /* 0x01000200ff0477ac */ /* 0x000ee20008000a00 */
[----:B--2---:R-:W-:Y:S01]  /*8160*/  MOV R5, UR9 ;  /* 0x0000000900057c02 */ /* 0x004fe20008000f00 */
[----:B------:R-:W-:Y:S01]  /*8170*/  IMAD.U32 R4, RZ, RZ, UR8 ;  /* 0x00000008ff047e24 */ /* 0x000fe2000f8e00ff */
[----:B-----5:R-:W-:Y:S01]  /*8180*/  MOV R7, UR7 ;  /* 0x0000000700077c02 */ /* 0x020fe20008000f00 */
[----:B------:R-:W-:Y:S01]  /*8190*/  IMAD.U32 R6, RZ, RZ, UR6 ;  /* 0x00000006ff067e24 */ /* 0x000fe2000f8e00ff */
[----:B---3--:R-:W-:Y:S01]  /*81a0*/  MOV R11, UR5 ;  /* 0x00000005000b7c02 */ /* 0x008fe20008000f00 */
[----:B------:R-:W-:Y:S02]  /*81b0*/  IMAD.U32 R10, RZ, RZ, UR4 ;  /* 0x00000004ff0a7e24 */ /* 0x000fe4000f8e00ff */
[----:B------:R-:W-:Y:S07]  /*81c0*/  LEPC R20, `(.L_x_142) ;  /* 0x000000001014794e */ /* 0x000fee0000000000 */
[----:B-1--4-:R-:W-:Y:S05]  /*81d0*/  CALL.ABS.NOINC R2 ;  /* 0x0000000002007343 */ /* 0x012fea0003c00000 */
.L_x_142:
[----:B------:R-:W-:Y:S01]  /*81e0*/  ISETP.NE.AND P0, PT, R76, RZ, PT ;  /* 0x000000ff4c00720c */ /* 0x000fe20003f05270 */
[----:B------:R-:W-:Y:S05]  /*81f0*/  WARPSYNC.ALL ;  /* 0x0000000000007948 */ /* 0x000fea0003800000 */
[----:B------:R-:W-:Y:S01]  /*8200*/  R2UR UR4, R34 ;  /* 0x00000000220472ca */ /* 0x000fe200000e0000 */
[--C-:B----4-:R-:W-:Y:S01]  /*8210*/  HADD2.F32 R20, -RZ, R40.reuse.H0_H0 ;  /* 0x20000028ff147230 */ /* 0x110fe20000004100 */
[----:B------:R-:W-:Y:S01]  /*8220*/  IADD3 R78, PT, PT, R78, 0xf0, RZ ;  /* 0x000000f04e4e7810 */ /* 0x000fe20007ffe0ff */
[----:B------:R-:W-:Y:S01]  /*8230*/  HADD2.F32 R36, -RZ, R40.H1_H1 ;  /* 0x30000028ff247230 */ /* 0x000fe20000004100 */
[----:B------:R-:W-:Y:S01]  /*8240*/  BSSY.RECONVERGENT B0, `(.L_x_143) ;  /* 0x0000053000007945 */ /* 0x000fe20003800200 */
[--C-:B------:R-:W-:Y:S01]  /*8250*/  HADD2.F32 R21, -RZ, R41.reuse.H0_H0 ;  /* 0x20000029ff157230 */ /* 0x100fe20000004100 */
[----:B------:R-:W-:Y:S01]  /*8260*/  LOP3.LUT R78, R78, 0xfefffff8, RZ, 0xc0, !PT ;  /* 0xfefffff84e4e7812 */ /* 0x000fe200078ec0ff */
[----:B---3--:R-:W-:Y:S02]  /*8270*/  HADD2.F32 R38, -RZ, R41.H1_H1 ;  /* 0x30000029ff267230 */ /* 0x008fe40000004100 */
[--C-:B------:R-:W-:Y:S02]  /*8280*/  HADD2.F32 R37, -RZ, R42.reuse.H0_H0 ;  /* 0x2000002aff257230 */ /* 0x100fe40000004100 */
[----:B------:R-:W-:Y:S02]  /*8290*/  HADD2.F32 R40, -RZ, R42.H1_H1 ;  /* 0x3000002aff287230 */ /* 0x000fe40000004100 */
[----:B------:R-:W2:Y:S01]  /*82a0*/  LDTM.x16 R4, tmem[UR4+0x30] ;  /* 0x00003004000479ee */ /* 0x000ea20008240000 */
[----:B------:R-:W-:Y:S01]  /*82b0*/  NOP ;  /* 0x0000000000007918 */ /* 0x000fe20000000000 */
[----:B--2---:R2:W-:Y:S01]  /*82c0*/  SYNCS.ARRIVE.TRANS64.RED.A1T0 RZ, [R78+URZ], RZ ;  /* 0x000000ff4eff79a7 */ /* 0x0045e200081004ff */
[--C-:B------:R-:W-:Y:S02]  /*82d0*/  HADD2.F32 R39, -RZ, R43.reuse.H0_H0 ;  /* 0x2000002bff277230 */ /* 0x100fe40000004100 */
[----:B------:R-:W-:Y:S02]  /*82e0*/  HADD2.F32 R42, -RZ, R43.H1_H1 ;  /* 0x3000002bff2a7230 */ /* 0x000fe40000004100 */
[--C-:B-1----:R-:W-:Y:S02]  /*82f0*/  HADD2.F32 R41, -RZ, R48.reuse.H0_H0 ;  /* 0x20000030ff297230 */ /* 0x102fe40000004100 */
[----:B------:R-:W-:Y:S02]  /*8300*/  HADD2.F32 R43, -RZ, R48.H1_H1 ;  /* 0x30000030ff2b7230 */ /* 0x000fe40000004100 */
[--C-:B------:R-:W-:Y:S02]  /*8310*/  HADD2.F32 R44, -RZ, R49.reuse.H0_H0 ;  /* 0x20000031ff2c7230 */ /* 0x100fe40000004100 */
[----:B------:R-:W-:Y:S02]  /*8320*/  HADD2.F32 R46, -RZ, R49.H1_H1 ;  /* 0x30000031ff2e7230 */ /* 0x000fe40000004100 */
[--C-:B------:R-:W-:Y:S02]  /*8330*/  HADD2.F32 R45, -RZ, R50.reuse.H0_H0 ;  /* 0x20000032ff2d7230 */ /* 0x100fe40000004100 */
[----:B------:R-:W-:Y:S02]  /*8340*/  HADD2.F32 R48, -RZ, R50.H1_H1 ;  /* 0x30000032ff307230 */ /* 0x000fe40000004100 */
[--C-:B------:R-:W-:Y:S02]  /*8350*/  HADD2.F32 R47, -RZ, R51.reuse.H0_H0 ;  /* 0x20000033ff2f7230 */ /* 0x100fe40000004100 */
[----:B------:R-:W-:Y:S02]  /*8360*/  HADD2.F32 R50, -RZ, R51.H1_H1 ;  /* 0x30000033ff327230 */ /* 0x000fe40000004100 */
[C---:B------:R-:W-:Y:S01]  /*8370*/  FMUL R4, R32.reuse, R4 ;  /* 0x0000000420047220 */ /* 0x040fe20000400000 */
[C---:B------:R-:W-:Y:S01]  /*8380*/  FMUL R5, R32.reuse, R5 ;  /* 0x0000000520057220 */ /* 0x040fe20000400000 */
[C---:B------:R-:W-:Y:S01]  /*8390*/  FMUL R6, R32.reuse, R6 ;  /* 0x0000000620067220 */ /* 0x040fe20000400000 */
[C---:B------:R-:W-:Y:S01]  /*83a0*/  FMUL R7, R32.reuse, R7 ;  /* 0x0000000720077220 */ /* 0x040fe20000400000 */
[C---:B------:R-:W-:Y:S01]  /*83b0*/  FFMA R4, R35.reuse, R20, R4 ;  /* 0x0000001423047223 */ /* 0x040fe20000000004 */
        /* <DEDUP_REMOVED lines=21> */
[----:B------:R-:W-:Y:S01]  /*8510*/  FFMA R15, R35, R46, R15 ;  /* 0x0000002e230f7223 */ /* 0x000fe2000000000f */
        /* <DEDUP_REMOVED lines=20> */
[----:B-1----:R-:W1:Y:S02]  /*8660*/  FENCE.VIEW.ASYNC.S ;  /* 0x00000000000073c6 */ /* 0x002e640000000000 */
[----:B-1----:R-:W-:Y:S06]  /*8670*/  BAR.SYNC.DEFER_BLOCKING 0x1, 0x80 ;  /* 0x0042000000007b1d */ /* 0x002fec0000010000 */
        /* <DEDUP_REMOVED lines=14> */
[----:B-1----:R-:W-:Y:S04]  /*8760*/  DEPBAR.LE SB0, 0x1 ;  /* 0x000080400000791a */ /* 0x002fe80000000000 */
.L_x_144:
[----:B------:R-:W-:Y:S05]  /*8770*/  BSYNC.RECONVERGENT B0 ;  /* 0x0000000000007941 */ /* 0x000fea0003800200 */
.L_x_143:
[----:B------:R-:W-:Y:S01]  /*8780*/  BAR.SYNC.DEFER_BLOCKING 0x1, 0x80 ;  /* 0x0042000000007b1d */ /* 0x000fe20000010000 */
[----:B------:R-:W-:Y:S01]  /*8790*/  UISETP.NE.AND UP0, UPT, UR45, -0x4, UPT ;  /* 0xfffffffc2d00788c */ /* 0x000fe2000bf05270 */
[----:B------:R-:W-:Y:S08]  /*87a0*/  IADD3 R0, PT, PT, R30, 0x1, RZ ;  /* 0x000000011e007810 */ /* 0x000ff00007ffe0ff */
[----:B------:R-:W-:Y:S05]  /*87b0*/  BRA.U !UP0, `(.L_x_145) ;  /* 0x0000000108287547 */ /* 0x000fea000b800000 */
[----:B------:R-:W-:Y:S01]  /*87c0*/  ISETP.NE.AND P0, PT, R82, RZ, PT ;  /* 0x000000ff5200720c */ /* 0x000fe20003f05270 */
[----:B------:R-:W-:Y:S01]  /*87d0*/  IMAD.U32 R3, RZ, RZ, UR48 ;  /* 0x00000030ff037e24 */ /* 0x000fe2000f8e00ff */
[----:B------:R-:W-:Y:S01]  /*87e0*/  UIADD3 UR48, UPT, UPT, UR48, 0x1, URZ ;  /* 0x0000000130307890 */ /* 0x000fe2000fffe0ff */
[----:B------:R-:W-:Y:S03]  /*87f0*/  IMAD.U32 R2, RZ, RZ, UR37 ;  /* 0x00000025ff027e24 */ /* 0x000fe6000f8e00ff */
[----:B------:R-:W-:Y:S04]  /*8800*/  UISETP.NE.AND UP0, UPT, UR48, 0x4, UPT ;  /* 0x000000043000788c */ /* 0x000fe8000bf05270 */
[----:B------:R-:W-:Y:S03]  /*8810*/  USEL UR48, UR48, URZ, UP0 ;  /* 0x000000ff30307287 */ /* 0x000fe60008000000 */
[----:B------:R-:W-:Y:S05]  /*8820*/  @P0 LEA R3, R3, UR44, 0x3 ;  /* 0x0000002c03030c11 */ /* 0x000fea000f8e18ff */
[----:B------:R-:W-:Y:S05]  /*8830*/  @P0 VIADD R3, R3, 0x80 ;  /* 0x0000008003030836 */ /* 0x000fea0000000000 */
[----:B------:R-:W-:Y:S04]  /*8840*/  @P0 PRMT R2, R2, 0x654, R3 ;  /* 0x0000065402020816 */ /* 0x000fe80000000003 */
[----:B------:R1:W-:Y:S03]  /*8850*/  @P0 SYNCS.ARRIVE.TRANS64.RED.A1T0 RZ, [R2+URZ], RZ ;  /* 0x000000ff02ff09a7 */ /* 0x0003e600081004ff */
.L_x_145:
[----:B------:R-:W-:Y:S01]  /*8860*/  ISETP.NE.AND P2, PT, R77, RZ, PT ;  /* 0x000000ff4d00720c */ /* 0x000fe20003f45270 */
[----:B------:R-:W-:Y:S01]  /*8870*/  UIADD3 UR45, UPT, UPT, UR45, 0x4, URZ ;  /* 0x000000042d2d7890 */ /* 0x000fe2000fffe0ff */
[----:B------:R-:W-:Y:S01]  /*8880*/  ISETP.NE.AND P0, PT, R80, 0x2, PT ;  /* 0x000000025000780c */ /* 0x000fe20003f05270 */
[----:B------:R-:W-:Y:S01]  /*8890*/  IMAD.IADD R20, R29, 0x1, R62 ;  /* 0x000000011d147824 */ /* 0x000fe200078e023e */
[----:B------:R-:W-:Y:S01]  /*88a0*/  ISETP.NE.AND P1, PT, R0, 0x4, PT ;  /* 0x000000040000780c */ /* 0x000fe20003f25270 */
[----:B------:R-:W-:Y:S01]  /*88b0*/  IMAD.IADD R21, R31, 0x1, R64 ;  /* 0x000000011f157824 */ /* 0x000fe200078e0240 */
[----:B-1----:R-:W-:Y:S02]  /*88c0*/  SEL R2, RZ, 0x1, P0 ;  /* 0x00000001ff027807 */ /* 0x002fe40000000000 */
[----:B------:R-:W-:Y:S02]  /*88d0*/  SEL R3, RZ, 0x1, P1 ;  /* 0x00000001ff037807 */ /* 0x000fe40000800000 */
[----:B------:R-:W-:Y:S02]  /*88e0*/  LOP3.LUT R73, R73, R2, RZ, 0x3c, !PT ;  /* 0x0000000249497212 */ /* 0x000fe400078e3cff */
[----:B------:R-:W-:Y:S02]  /*88f0*/  LOP3.LUT R74, R74, R3, RZ, 0x3c, !PT ;  /* 0x000000034a4a7212 */ /* 0x000fe400078e3cff */
[----:B------:R-:W-:Y:S02]  /*8900*/  @P2 R2UR UR36, R72 ;  /* 0x00000000482422ca */ /* 0x000fe400000e0000 */
[----:B------:R-:W-:Y:S02]  /*8910*/  SEL R80, R80, RZ, P0 ;  /* 0x000000ff50507207 */ /* 0x000fe40000000000 */
[----:B------:R-:W-:Y:S01]  /*8920*/  SEL R30, R0, RZ, P1 ;  /* 0x000000ff001e7207 */ /* 0x000fe20000800000 */
[----:B------:R-:W-:Y:S10]  /*8930*/  @P2 BRA `(.L_x_146) ;  /* 0xffffffcc00e42947 */ /* 0x000ff4000383ffff */
[----:B------:R-:W1:Y:S01]  /*8940*/  LDCU.64 UR6, c[0x0][0x888] ;  /* 0x00011100ff0677ac */ /* 0x000e620008000a00 */
[----:B------:R-:W3:Y:S01]  /*8950*/  LDCU.64 UR4, c[0x0][0x890] ;  /* 0x00011200ff0477ac */ /* 0x000ee20008000a00 */
[----:B-1----:R-:W-:Y:S02]  /*8960*/  ISETP.NE.U32.AND P2, PT, RZ, UR6, PT ;  /* 0x00000006ff007c0c */ /* 0x002fe4000bf45070 */
[----:B---3--:R-:W-:Y:S02]  /*8970*/  ISETP.NE.U32.AND P1, PT, RZ, UR4, PT ;  /* 0x00000004ff007c0c */ /* 0x008fe4000bf25070 */
[----:B------:R-:W-:Y:S02]  /*8980*/  ISETP.NE.AND.EX P2, PT, RZ, UR7, PT, P2 ;  /* 0x00000007ff007c0c */ /* 0x000fe4000bf45320 */
[----:B------:R-:W-:-:S13]  /*8990*/  ISETP.NE.AND.EX P0, PT, RZ, UR5, PT, P1 ;  /* 0x00000005ff007c0c */ /* 0x000fda000bf05310 */
[----:B------:R-:W-:Y:S05]  /*89a0*/  @P2 BRA P0, `(.L_x_147) ;  /* 0x00000000003c2947 */ /* 0x000fea0000000000 */
[----:B------:R-:W-:-:S13]  /*89b0*/  ISETP.NE.AND.EX P1, PT, RZ, UR5, PT, P1 ;  /* 0x00000005ff007c0c */ /* 0x000fda000bf25310 */
[----:B------:R-:W-:Y:S05]  /*89c0*/  @P1 BRA `(.L_x_148) ;  /* 0x00000000000c1947 */ /* 0x000fea0003800000 */
[----:B------:R-:W-:-:S13]  /*89d0*/  FSETP.NEU.AND P0, PT, R35, RZ, PT ;  /* 0x000000ff2300720b */ /* 0x000fda0003f0d000 */
[----:B------:R-:W-:Y:S05]  /*89e0*/  @!P0 EXIT ;  /* 0x000000000000894d */ /* 0x000fea0003800000 */
[----:B------:R-:W-:Y:S05]  /*89f0*/  BRA `(.L_x_147) ;  /* 0x0000000000287947 */ /* 0x000fea0003800000 */
.L_x_148:
[----:B------:R-:W-:Y:S01]  /*8a00*/  ISETP.NE.AND P0, PT, R79, RZ, PT ;  /* 0x000000ff4f00720c */ /* 0x000fe20003f05270 */
[----:B------:R-:W-:-:S12]  /*8a10*/  BSSY.RECONVERGENT B0, `(.L_x_147) ;  /* 0x0000008000007945 */ /* 0x000fd80003800200 */
[----:B------:R-:W-:Y:S05]  /*8a20*/  @P0 BRA `(.L_x_149) ;  /* 0x0000000000100947 */ /* 0x000fea0003800000 */
[----:B------:R-:W-:-:S04]  /*8a30*/  ISETP.NE.U32.AND P0, PT, RZ, UR6, PT ;  /* 0x00000006ff007c0c */ /* 0x000fc8000bf05070 */
[----:B------:R-:W-:-:S13]  /*8a40*/  ISETP.NE.AND.EX P0, PT, RZ, UR7, PT, P0 ;  /* 0x00000007ff007c0c */ /* 0x000fda000bf05300 */
[----:B------:R-:W-:Y:S05]  /*8a50*/  @!P0 EXIT ;  /* 0x000000000000894d */ /* 0x000fea0003800000 */
[----:B------:R-:W-:Y:S05]  /*8a60*/  BRA `(.L_x_150) ;  /* 0x0000000000087947 */ /* 0x000fea0003800000 */
.L_x_149:
[----:B------:R-:W-:-:S13]  /*8a70*/  FSETP.NEU.AND P0, PT, R35, RZ, PT ;  /* 0x000000ff2300720b */ /* 0x000fda0003f0d000 */
[----:B------:R-:W-:Y:S05]  /*8a80*/  @!P0 EXIT ;  /* 0x000000000000894d */ /* 0x000fea0003800000 */
.L_x_150:
[----:B------:R-:W-:Y:S05]  /*8a90*/  BSYNC.RECONVERGENT B0 ;  /* 0x0000000000007941 */ /* 0x000fea0003800200 */
.L_x_147:
[----:B------:R-:W-:Y:S01]  /*8aa0*/  ULEA UR4, UR48, UR44, 0x3 ;  /* 0x0000002c30047291 */ /* 0x000fe2000f8e18ff */
[----:B------:R-:W-:-:S04]  /*8ab0*/  DEPBAR.LE SB0, 0x0 ;  /* 0x000080000000791a */ /* 0x000fc80000000000 */
[----:B------:R-:W-:-:S04]  /*8ac0*/  UIADD3 UR4, UPT, UPT, UR4, 0x80, URZ ;  /* 0x0000008004047890 */ /* 0x000fc8000fffe0ff */
[----:B------:R-:W-:-:S09]  /*8ad0*/  UPRMT UR4, UR37, 0x654, UR4 ;  /* 0x0000065425047896 */ /* 0x000fd20008000004 */
[----:B------:R-:W-:Y:S01]  /*8ae0*/  SYNCS.ARRIVE.TRANS64.RED.A1T0 RZ, [UR4], RZ ;  /* 0x000000ffffff79a7 */ /* 0x000fe20008100404 */
[----:B------:R-:W-:Y:S05]  /*8af0*/  EXIT ;  /* 0x000000000000794d */ /* 0x000fea0003800000 */
.L_x_24:
[----:B--2---:R2:W4:Y:S02]  /*8b00*/  SYNCS.PHASECHK.TRANS64.TRYWAIT P0, [R3+URZ+0x120], R2 ;  /* 0x00012002030075a7 */ /* 0x00452400080011ff */
[----:B----4-:R-:W-:Y:S05]  /*8b10*/  @!P0 NANOSLEEP.SYNCS 0x989680 ;  /* 0x009896800000895d */ /* 0x010fea0003900000 */
[----:B------:R-:W4:Y:S02]  /*8b20*/  @!P0 SYNCS.PHASECHK.TRANS64 P0, [R3+URZ+0x120], R2 ;  /* 0x00012002030085a7 */ /* 0x000f2400080010ff */
[----:B----4-:R-:W-:Y:S05]  /*8b30*/  @!P0 BRA `(.L_x_24) ;  /* 0xfffffffc00f08947 */ /* 0x010fea000383ffff */
[----:B------:R-:W-:Y:S05]  /*8b40*/  BRA `(.L_x_151) ;  /* 0xffffff8c00a47947 */ /* 0x000fea000383ffff */
.L_x_27:
[----:B-1----:R-:W-:-:S07]  /*8b50*/  MOV R2, UR33 ;  /* 0x0000002100027c02 */ /* 0x002fce0008000f00 */
.L_x_152:
[----:B-1----:R1:W2:Y:S02]  /*8b60*/  SYNCS.PHASECHK.TRANS64.TRYWAIT P0, [R2+URZ+0x30], R5 ;  /* 0x00003005020075a7 */ /* 0x0022a400080011ff */
[----:B--2---:R-:W-:Y:S05]  /*8b70*/  @!P0 NANOSLEEP.SYNCS 0x989680 ;  /* 0x009896800000895d */ /* 0x004fea0003900000 */
[----:B------:R-:W2:Y:S02]  /*8b80*/  @!P0 SYNCS.PHASECHK.TRANS64 P0, [R2+URZ+0x30], R5 ;  /* 0x00003005020085a7 */ /* 0x000ea400080010ff */
[----:B--2---:R-:W-:Y:S05]  /*8b90*/  @!P0 BRA `(.L_x_152) ;  /* 0xfffffffc00f08947 */ /* 0x004fea000383ffff */
[----:B------:R-:W-:Y:S05]  /*8ba0*/  BRA `(.L_x_26) ;  /* 0xffffff90000c7947 */ /* 0x000fea000383ffff */
.L_x_34:
[----:B-1----:R-:W-:-:S07]  /*8bb0*/  MOV R2, UR17 ;  /* 0x0000001100027c02 */ /* 0x002fce0008000f00 */
.L_x_153:
[----:B-1----:R1:W2:Y:S02]  /*8bc0*/  SYNCS.PHASECHK.TRANS64.TRYWAIT P0, [R2+URZ+0x30], R5 ;  /* 0x00003005020075a7 */ /* 0x0022a400080011ff */
[----:B--2---:R-:W-:Y:S05]  /*8bd0*/  @!P0 NANOSLEEP.SYNCS 0x989680 ;  /* 0x009896800000895d */ /* 0x004fea0003900000 */
[----:B------:R-:W2:Y:S02]  /*8be0*/  @!P0 SYNCS.PHASECHK.TRANS64 P0, [R2+URZ+0x30], R5 ;  /* 0x00003005020085a7 */ /* 0x000ea400080010ff */
[----:B--2---:R-:W-:Y:S05]  /*8bf0*/  @!P0 BRA `(.L_x_153) ;  /* 0xfffffffc00f08947 */ /* 0x004fea000383ffff */
[----:B------:R-:W-:Y:S05]  /*8c00*/  BRA `(.L_x_33) ;  /* 0xffffff9000cc7947 */ /* 0x000fea000383ffff */
.L_x_39:
[----:B-1----:R1:W2:Y:S02]  /*8c10*/  SYNCS.PHASECHK.TRANS64.TRYWAIT P0, [R2+URZ+0xb0], R3 ;  /* 0x0000b003020075a7 */ /* 0x0022a400080011ff */
[----:B--2---:R-:W-:Y:S05]  /*8c20*/  @!P0 NANOSLEEP.SYNCS 0x989680 ;  /* 0x009896800000895d */ /* 0x004fea0003900000 */
[----:B------:R-:W2:Y:S02]  /*8c30*/  @!P0 SYNCS.PHASECHK.TRANS64 P0, [R2+URZ+0xb0], R3 ;  /* 0x0000b003020085a7 */ /* 0x000ea400080010ff */
[----:B--2---:R-:W-:Y:S05]  /*8c40*/  @!P0 BRA `(.L_x_39) ;  /* 0xfffffffc00f08947 */ /* 0x004fea000383ffff */
[----:B------:R-:W-:Y:S05]  /*8c50*/  BRA `(.L_x_154) ;  /* 0xffffff9400747947 */ /* 0x000fea000383ffff */
.L_x_43:
[----:B---3--:R-:W-:-:S07]  /*8c60*/  MOV R0, UR4 ;  /* 0x0000000400007c02 */ /* 0x008fce0008000f00 */
.L_x_155:
[----:B-1----:R1:W2:Y:S02]  /*8c70*/  SYNCS.PHASECHK.TRANS64.TRYWAIT P0, [R0+URZ], R3 ;  /* 0x00000003000075a7 */ /* 0x0022a400080011ff */
[----:B--2---:R-:W-:Y:S05]  /*8c80*/  @!P0 NANOSLEEP.SYNCS 0x989680 ;  /* 0x009896800000895d */ /* 0x004fea0003900000 */
[----:B------:R-:W2:Y:S02]  /*8c90*/  @!P0 SYNCS.PHASECHK.TRANS64 P0, [R0+URZ], R3 ;  /* 0x00000003000085a7 */ /* 0x000ea400080010ff */
[----:B--2---:R-:W-:Y:S05]  /*8ca0*/  @!P0 BRA `(.L_x_155) ;  /* 0xfffffffc00f08947 */ /* 0x004fea000383ffff */
[----:B------:R-:W-:Y:S05]  /*8cb0*/  BRA `(.L_x_156) ;  /* 0xffffff9800e47947 */ /* 0x000fea000383ffff */
.L_x_44:
[----:B---3--:R-:W-:-:S07]  /*8cc0*/  MOV R0, UR4 ;  /* 0x0000000400007c02 */ /* 0x008fce0008000f00 */
.L_x_157:
[----:B-1----:R1:W2:Y:S02]  /*8cd0*/  SYNCS.PHASECHK.TRANS64.TRYWAIT P0, [R0+URZ], R3 ;  /* 0x00000003000075a7 */ /* 0x0022a400080011ff */
[----:B--2---:R-:W-:Y:S05]  /*8ce0*/  @!P0 NANOSLEEP.SYNCS 0x989680 ;  /* 0x009896800000895d */ /* 0x004fea0003900000 */
[----:B------:R-:W2:Y:S02]  /*8cf0*/  @!P0 SYNCS.PHASECHK.TRANS64 P0, [R0+URZ], R3 ;  /* 0x00000003000085a7 */ /* 0x000ea400080010ff */
[----:B--2---:R-:W-:Y:S05]  /*8d00*/  @!P0 BRA `(.L_x_157) ;  /* 0xfffffffc00f08947 */ /* 0x004fea000383ffff */
[----:B------:R-:W-:Y:S05]  /*8d10*/  BRA `(.L_x_158) ;  /* 0xffffff9800f07947 */ /* 0x000fea000383ffff */
.L_x_45:
[----:B---3--:R-:W-:-:S07]  /*8d20*/  MOV R0, UR4 ;  /* 0x0000000400007c02 */ /* 0x008fce0008000f00 */
.L_x_159:
[----:B-1----:R1:W2:Y:S02]  /*8d30*/  SYNCS.PHASECHK.TRANS64.TRYWAIT P0, [R0+URZ], R3 ;  /* 0x00000003000075a7 */ /* 0x0022a400080011ff */
[----:B--2---:R-:W-:Y:S05]  /*8d40*/  @!P0 NANOSLEEP.SYNCS 0x989680 ;  /* 0x009896800000895d */ /* 0x004fea0003900000 */
[----:B------:R-:W2:Y:S02]  /*8d50*/  @!P0 SYNCS.PHASECHK.TRANS64 P0, [R0+URZ], R3 ;  /* 0x00000003000085a7 */ /* 0x000ea400080010ff */
[----:B--2---:R-:W-:Y:S05]  /*8d60*/  @!P0 BRA `(.L_x_159) ;  /* 0xfffffffc00f08947 */ /* 0x004fea000383ffff */
[----:B------:R-:W-:Y:S05]  /*8d70*/  BRA `(.L_x_160) ;  /* 0xffffff9800fc7947 */ /* 0x000fea000383ffff */
.L_x_46:
[----:B---3--:R-:W-:-:S07]  /*8d80*/  MOV R0, UR4 ;  /* 0x0000000400007c02 */ /* 0x008fce0008000f00 */
.L_x_161:
[----:B-1----:R1:W2:Y:S02]  /*8d90*/  SYNCS.PHASECHK.TRANS64.TRYWAIT P0, [R0+URZ], R3 ;  /* 0x00000003000075a7 */ /* 0x0022a400080011ff */
[----:B--2---:R-:W-:Y:S05]  /*8da0*/  @!P0 NANOSLEEP.SYNCS 0x989680 ;  /* 0x009896800000895d */ /* 0x004fea0003900000 */
[----:B------:R-:W2:Y:S02]  /*8db0*/  @!P0 SYNCS.PHASECHK.TRANS64 P0, [R0+URZ], R3 ;  /* 0x00000003000085a7 */ /* 0x000ea400080010ff */
[----:B--2---:R-:W-:Y:S05]  /*8dc0*/  @!P0 BRA `(.L_x_161) ;  /* 0xfffffffc00f08947 */ /* 0x004fea000383ffff */
[----:B------:R-:W-:Y:S05]  /*8dd0*/  BRA `(.L_x_162) ;  /* 0xffffff9c00087947 */ /* 0x000fea000383ffff */
.L_x_47:
[----:B---3--:R-:W-:-:S07]  /*8de0*/  MOV R0, UR4 ;  /* 0x0000000400007c02 */ /* 0x008fce0008000f00 */
.L_x_163:
[----:B-1----:R1:W2:Y:S02]  /*8df0*/  SYNCS.PHASECHK.TRANS64.TRYWAIT P0, [R0+URZ], R3 ;  /* 0x00000003000075a7 */ /* 0x0022a400080011ff */
[----:B--2---:R-:W-:Y:S05]  /*8e00*/  @!P0 NANOSLEEP.SYNCS 0x989680 ;  /* 0x009896800000895d */ /* 0x004fea0003900000 */
[----:B------:R-:W2:Y:S02]  /*8e10*/  @!P0 SYNCS.PHASECHK.TRANS64 P0, [R0+URZ], R3 ;  /* 0x00000003000085a7 */ /* 0x000ea400080010ff */
[----:B--2---:R-:W-:Y:S05]  /*8e20*/  @!P0 BRA `(.L_x_163) ;  /* 0xfffffffc00f08947 */ /* 0x004fea000383ffff */
[----:B------:R-:W-:Y:S05]  /*8e30*/  BRA `(.L_x_164) ;  /* 0xffffff9c00147947 */ /* 0x000fea000383ffff */
.L_x_50:
[----:B-1----:R1:W2:Y:S02]  /*8e40*/  SYNCS.PHASECHK.TRANS64.TRYWAIT P0, [R0+URZ+0x110], R5 ;  /* 0x00011005000075a7 */ /* 0x0022a400080011ff */
[----:B--2---:R-:W-:Y:S05]  /*8e50*/  @!P0 NANOSLEEP.SYNCS 0x989680 ;  /* 0x009896800000895d */ /* 0x004fea0003900000 */
[----:B------:R-:W2:Y:S02]  /*8e60*/  @!P0 SYNCS.PHASECHK.TRANS64 P0, [R0+URZ+0x110], R5 ;  /* 0x00011005000085a7 */ /* 0x000ea400080010ff */
[----:B--2---:R-:W-:Y:S05]  /*8e70*/  @!P0 BRA `(.L_x_50) ;  /* 0xfffffffc00f08947 */ /* 0x004fea000383ffff */
[----:B------:R-:W-:Y:S05]  /*8e80*/  BRA `(.L_x_165) ;  /* 0xffffff9c00747947 */ /* 0x000fea000383ffff */
.L_x_51:
[----:B------:R-:W-:-:S07]  /*8e90*/  MOV R0, UR5 ;  /* 0x0000000500007c02 */ /* 0x000fce0008000f00 */
.L_x_166:
[----:B-1----:R1:W2:Y:S02]  /*8ea0*/  SYNCS.PHASECHK.TRANS64.TRYWAIT P0, [R0+URZ+0xc0], R7 ;  /* 0x0000c007000075a7 */ /* 0x0022a400080011ff */
[----:B--2---:R-:W-:Y:S05]  /*8eb0*/  @!P0 NANOSLEEP.SYNCS 0x989680 ;  /* 0x009896800000895d */ /* 0x004fea0003900000 */
[----:B------:R-:W2:Y:S02]  /*8ec0*/  @!P0 SYNCS.PHASECHK.TRANS64 P0, [R0+URZ+0xc0], R7 ;  /* 0x0000c007000085a7 */ /* 0x000ea400080010ff */
[----:B--2---:R-:W-:Y:S05]  /*8ed0*/  @!P0 BRA `(.L_x_166) ;  /* 0xfffffffc00f08947 */ /* 0x004fea000383ffff */
[----:B------:R-:W-:Y:S05]  /*8ee0*/  BRA `(.L_x_167) ;  /* 0xffffff9c00847947 */ /* 0x000fea000383ffff */
.L_x_52:
[----:B-1----:R1:W2:Y:S02]  /*8ef0*/  SYNCS.PHASECHK.TRANS64.TRYWAIT P1, [R0+URZ+0xb0], R5 ;  /* 0x0000b005000075a7 */ /* 0x0022a400080211ff */
[----:B--2---:R-:W-:Y:S05]  /*8f00*/  @!P1 NANOSLEEP.SYNCS 0x989680 ;  /* 0x009896800000995d */ /* 0x004fea0003900000 */
[----:B------:R-:W2:Y:S02]  /*8f10*/  @!P1 SYNCS.PHASECHK.TRANS64 P1, [R0+URZ+0xb0], R5 ;  /* 0x0000b005000095a7 */ /* 0x000ea400080210ff */
[----:B--2---:R-:W-:Y:S05]  /*8f20*/  @!P1 BRA `(.L_x_52) ;  /* 0xfffffffc00f09947 */ /* 0x004fea000383ffff */
[----:B------:R-:W-:Y:S05]  /*8f30*/  BRA `(.L_x_168) ;  /* 0xffffff9c00b47947 */ /* 0x000fea000383ffff */
.L_x_55:
[----:B------:R-:W-:-:S07]  /*8f40*/  MOV R0, UR5 ;  /* 0x0000000500007c02 */ /* 0x000fce0008000f00 */
.L_x_169:
[----:B-1----:R1:W2:Y:S02]  /*8f50*/  SYNCS.PHASECHK.TRANS64.TRYWAIT P0, [R0+URZ+0xc0], R3 ;  /* 0x0000c003000075a7 */ /* 0x0022a400080011ff */
[----:B--2---:R-:W-:Y:S05]  /*8f60*/  @!P0 NANOSLEEP.SYNCS 0x989680 ;  /* 0x009896800000895d */ /* 0x004fea0003900000 */
[----:B------:R-:W2:Y:S02]  /*8f70*/  @!P0 SYNCS.PHASECHK.TRANS64 P0, [R0+URZ+0xc0], R3 ;  /* 0x0000c003000085a7 */ /* 0x000ea400080010ff */
[----:B--2---:R-:W-:Y:S05]  /*8f80*/  @!P0 BRA `(.L_x_169) ;  /* 0xfffffffc00f08947 */ /* 0x004fea000383ffff */
[----:B------:R-:W-:Y:S05]  /*8f90*/  BRA `(.L_x_54) ;  /* 0xffffffa000087947 */ /* 0x000fea000383ffff */
.L_x_64:
[----:B-1----:R-:W-:-:S04]  /*8fa0*/  MOV R4, UR4 ;  /* 0x0000000400047c02 */ /* 0x002fc80008000f00 */
[----:B------:R1:W2:Y:S03]  /*8fb0*/  SYNCS.PHASECHK.TRANS64.TRYWAIT P0, [R4+URZ+0x8], R5 ;  /* 0x00000805040075a7 */ /* 0x0002a600080011ff */
[----:B--2---:R-:W-:Y:S05]  /*8fc0*/  @!P0 NANOSLEEP.SYNCS 0x989680 ;  /* 0x009896800000895d */ /* 0x004fea0003900000 */
[----:B------:R-:W2:Y:S02]  /*8fd0*/  @!P0 SYNCS.PHASECHK.TRANS64 P0, [R4+URZ+0x8], R5 ;  /* 0x00000805040085a7 */ /* 0x000ea400080010ff */
[----:B--2---:R-:W-:Y:S05]  /*8fe0*/  @!P0 BRA `(.L_x_64) ;  /* 0xfffffffc00ec8947 */ /* 0x004fea000383ffff */
[----:B------:R-:W-:Y:S05]  /*8ff0*/  BRA `(.L_x_63) ;  /* 0xffffffa000bc7947 */ /* 0x000fea000383ffff */
.L_x_66:
[----:B------:R-:W-:Y:S01]  /*9000*/  BSSY B0, `(.L_x_170) ;  /* 0x0000006000007945 */ /* 0x000fe20003800000 */
[----:B------:R-:W-:-:S07]  /*9010*/  MOV R15, 0xffffffff ;  /* 0xffffffff000f7802 */ /* 0x000fce0000000f00 */
[----:B-1---5:R-:W-:Y:S05]  /*9020*/  WARPSYNC.COLLECTIVE R15, `(.L_x_171) ;  /* 0x000000000f0c7348 */ /* 0x022fea0003c00000 */
[----:B------:R-:W-:Y:S02]  /*9030*/  ELECT P6, UR79, PT ;  /* 0x00000000004f782f */ /* 0x000fe400038c0000 */
[----:B------:R-:W-:Y:S01]  /*9040*/  MOV R14, UR79 ;  /* 0x0000004f000e7c02 */ /* 0x000fe20008000f00 */
[----:B-1---5:R-:W-:Y:S10]  /*9050*/  ENDCOLLECTIVE ;  /* 0x000000000000791b */ /* 0x022ff40003800000 */
.L_x_171:
[----:B------:R-:W-:Y:S05]  /*9060*/  BSYNC B0 ;  /* 0x0000000000007941 */ /* 0x000fea0003800000 */
.L_x_170:
[----:B------:R-:W-:Y:S05]  /*9070*/  BRA `(.L_x_172) ;  /* 0xffffffa000ec7947 */ /* 0x000fea000383ffff */
.L_x_68:
[----:B-1----:R-:W-:-:S04]  /*9080*/  MOV R2, UR4 ;  /* 0x0000000400027c02 */ /* 0x002fc80008000f00 */
[----:B------:R1:W2:Y:S03]  /*9090*/  SYNCS.PHASECHK.TRANS64.TRYWAIT P0, [R2+URZ+0x8], R3 ;  /* 0x00000803020075a7 */ /* 0x0002a600080011ff */
[----:B--2---:R-:W-:Y:S05]  /*90a0*/  @!P0 NANOSLEEP.SYNCS 0x989680 ;  /* 0x009896800000895d */ /* 0x004fea0003900000 */
[----:B------:R-:W2:Y:S02]  /*90b0*/  @!P0 SYNCS.PHASECHK.TRANS64 P0, [R2+URZ+0x8], R3 ;  /* 0x00000803020085a7 */ /* 0x000ea400080010ff */
[----:B--2---:R-:W-:Y:S05]  /*90c0*/  @!P0 BRA `(.L_x_68) ;  /* 0xfffffffc00ec8947 */ /* 0x004fea000383ffff */
[----:B------:R-:W-:Y:S05]  /*90d0*/  BRA `(.L_x_67) ;  /* 0xffffffa000f07947 */ /* 0x000fea000383ffff */
.L_x_69:
[----:B-1----:R1:W2:Y:S02]  /*90e0*/  SYNCS.PHASECHK.TRANS64.TRYWAIT P0, [R0+URZ+0xb0], R5 ;  /* 0x0000b005000075a7 */ /* 0x0022a400080011ff */
[----:B--2---:R-:W-:Y:S05]  /*90f0*/  @!P0 NANOSLEEP.SYNCS 0x989680 ;  /* 0x009896800000895d */ /* 0x004fea0003900000 */
[----:B------:R-:W2:Y:S02]  /*9100*/  @!P0 SYNCS.PHASECHK.TRANS64 P0, [R0+URZ+0xb0], R5 ;  /* 0x0000b005000085a7 */ /* 0x000ea400080010ff */
[----:B--2---:R-:W-:Y:S05]  /*9110*/  @!P0 BRA `(.L_x_69) ;  /* 0xfffffffc00f08947 */ /* 0x004fea000383ffff */
[----:B------:R-:W-:Y:S05]  /*9120*/  BRA `(.L_x_173) ;  /* 0xffffffa400d87947 */ /* 0x000fea000383ffff */
.L_x_71:
[----:B------:R-:W-:-:S07]  /*9130*/  MOV R0, UR7 ;  /* 0x0000000700007c02 */ /* 0x000fce0008000f00 */
.L_x_174:
[----:B-1----:R1:W2:Y:S02]  /*9140*/  SYNCS.PHASECHK.TRANS64.TRYWAIT P0, [R0+URZ+0xf0], R5 ;  /* 0x0000f005000075a7 */ /* 0x0022a400080011ff */
[----:B--2---:R-:W-:Y:S05]  /*9150*/  @!P0 NANOSLEEP.SYNCS 0x989680 ;  /* 0x009896800000895d */ /* 0x004fea0003900000 */
[----:B------:R-:W2:Y:S02]  /*9160*/  @!P0 SYNCS.PHASECHK.TRANS64 P0, [R0+URZ+0xf0], R5 ;  /* 0x0000f005000085a7 */ /* 0x000ea400080010ff */
[----:B--2---:R-:W-:Y:S05]  /*9170*/  @!P0 BRA `(.L_x_174) ;  /* 0xfffffffc00f08947 */ /* 0x004fea000383ffff */
[----:B------:R-:W-:Y:S05]  /*9180*/  BRA `(.L_x_175) ;  /* 0xffffffa800247947 */ /* 0x000fea000383ffff */
.L_x_74:
[----:B------:R-:W-:Y:S07]  /*9190*/  MOV R0, UR6 ;  /* 0x0000000600007c02 */ /* 0x000fee0008000f00 */
.L_x_176:
[----:B-1----:R1:W2:Y:S02]  /*91a0*/  SYNCS.PHASECHK.TRANS64.TRYWAIT P0, [R0+URZ], R5 ;  /* 0x00000005000075a7 */ /* 0x0022a400080011ff */
[----:B--2---:R-:W-:Y:S05]  /*91b0*/  @!P0 NANOSLEEP.SYNCS 0x989680 ;  /* 0x009896800000895d */ /* 0x004fea0003900000 */
[----:B------:R-:W2:Y:S02]  /*91c0*/  @!P0 SYNCS.PHASECHK.TRANS64 P0, [R0+URZ], R5 ;  /* 0x00000005000085a7 */ /* 0x000ea400080010ff */
[----:B--2---:R-:W-:Y:S05]  /*91d0*/  @!P0 BRA `(.L_x_176) ;  /* 0xfffffffc00f08947 */ /* 0x004fea000383ffff */
[----:B------:R-:W-:Y:S05]  /*91e0*/  BRA `(.L_x_73) ;  /* 0xffffffa800387947 */ /* 0x000fea000383ffff */
.L_x_78:
[----:B-1----:R-:W-:-:S07]  /*91f0*/  MOV R0, UR7 ;  /* 0x0000000700007c02 */ /* 0x002fce0008000f00 */
.L_x_177:
[----:B-1----:R1:W2:Y:S02]  /*9200*/  SYNCS.PHASECHK.TRANS64.TRYWAIT P0, [R0+URZ], R3 ;  /* 0x00000003000075a7 */ /* 0x0022a400080011ff */
[----:B--2---:R-:W-:Y:S05]  /*9210*/  @!P0 NANOSLEEP.SYNCS 0x989680 ;  /* 0x009896800000895d */ /* 0x004fea0003900000 */
[----:B------:R-:W2:Y:S02]  /*9220*/  @!P0 SYNCS.PHASECHK.TRANS64 P0, [R0+URZ], R3 ;  /* 0x00000003000085a7 */ /* 0x000ea400080010ff */
[----:B--2---:R-:W-:Y:S05]  /*9230*/  @!P0 BRA `(.L_x_177) ;  /* 0xfffffffc00f08947 */ /* 0x004fea000383ffff */
[----:B------:R-:W-:Y:S05]  /*9240*/  BRA `(.L_x_178) ;  /* 0xffffffac002c7947 */ /* 0x000fea000383ffff */
.L_x_79:
[----:B------:R-:W-:-:S07]  /*9250*/  MOV R0, UR7 ;  /* 0x0000000700007c02 */ /* 0x000fce0008000f00 */
.L_x_179:
[----:B-1----:R1:W2:Y:S02]  /*9260*/  SYNCS.PHASECHK.TRANS64.TRYWAIT P0, [R0+URZ], R3 ;  /* 0x00000003000075a7 */ /* 0x0022a400080011ff */
[----:B--2---:R-:W-:Y:S05]  /*9270*/  @!P0 NANOSLEEP.SYNCS 0x989680 ;  /* 0x009896800000895d */ /* 0x004fea0003900000 */
[----:B------:R-:W2:Y:S02]  /*9280*/  @!P0 SYNCS.PHASECHK.TRANS64 P0, [R0+URZ], R3 ;  /* 0x00000003000085a7 */ /* 0x000ea400080010ff */
[----:B--2---:R-:W-:Y:S05]  /*9290*/  @!P0 BRA `(.L_x_179) ;  /* 0xfffffffc00f08947 */ /* 0x004fea000383ffff */
[----:B------:R-:W-:Y:S05]  /*92a0*/  BRA `(.L_x_180) ;  /* 0xffffffac00387947 */ /* 0x000fea000383ffff */
.L_x_80:
[----:B------:R-:W-:-:S07]  /*92b0*/  MOV R0, UR7 ;  /* 0x0000000700007c02 */ /* 0x000fce0008000f00 */
.L_x_181:
[----:B-1----:R1:W2:Y:S02]  /*92c0*/  SYNCS.PHASECHK.TRANS64.TRYWAIT P0, [R0+URZ], R3 ;  /* 0x00000003000075a7 */ /* 0x0022a400080011ff */
[----:B--2---:R-:W-:Y:S05]  /*92d0*/  @!P0 NANOSLEEP.SYNCS 0x989680 ;  /* 0x009896800000895d */ /* 0x004fea0003900000 */
[----:B------:R-:W2:Y:S02]  /*92e0*/  @!P0 SYNCS.PHASECHK.TRANS64 P0, [R0+URZ], R3 ;  /* 0x00000003000085a7 */ /* 0x000ea400080010ff */
[----:B--2---:R-:W-:Y:S05]  /*92f0*/  @!P0 BRA `(.L_x_181) ;  /* 0xfffffffc00f08947 */ /* 0x004fea000383ffff */
[----:B------:R-:W-:Y:S05]  /*9300*/  BRA `(.L_x_182) ;  /* 0xffffffac00447947 */ /* 0x000fea000383ffff */
.L_x_83:
[----:B------:R-:W-:-:S07]  /*9310*/  MOV R0, UR5 ;  /* 0x0000000500007c02 */ /* 0x000fce0008000f00 */
.L_x_183:
[----:B-1----:R1:W2:Y:S02]  /*9320*/  SYNCS.PHASECHK.TRANS64.TRYWAIT P1, [R0+URZ+0x130], R3 ;  /* 0x00013003000075a7 */ /* 0x0022a400080211ff */
[----:B--2---:R-:W-:Y:S05]  /*9330*/  @!P1 NANOSLEEP.SYNCS 0x989680 ;  /* 0x009896800000995d */ /* 0x004fea0003900000 */
[----:B------:R-:W2:Y:S02]  /*9340*/  @!P1 SYNCS.PHASECHK.TRANS64 P1, [R0+URZ+0x130], R3 ;  /* 0x00013003000095a7 */ /* 0x000ea400080210ff */
[----:B--2---:R-:W-:Y:S05]  /*9350*/  @!P1 BRA `(.L_x_183) ;  /* 0xfffffffc00f09947 */ /* 0x004fea000383ffff */
[----:B------:R-:W-:Y:S05]  /*9360*/  BRA `(.L_x_184) ;  /* 0xffffffac00907947 */ /* 0x000fea000383ffff */
.L_x_88:
[----:B--2---:R2:W3:Y:S02]  /*9370*/  SYNCS.PHASECHK.TRANS64.TRYWAIT P0, [R0+URZ+0xb0], R3 ;  /* 0x0000b003000075a7 */ /* 0x0044e400080011ff */
[----:B---3--:R-:W-:Y:S05]  /*9380*/  @!P0 NANOSLEEP.SYNCS 0x989680 ;  /* 0x009896800000895d */ /* 0x008fea0003900000 */
[----:B------:R-:W3:Y:S02]  /*9390*/  @!P0 SYNCS.PHASECHK.TRANS64 P0, [R0+URZ+0xb0], R3 ;  /* 0x0000b003000085a7 */ /* 0x000ee400080010ff */
[----:B---3--:R-:W-:Y:S05]  /*93a0*/  @!P0 BRA `(.L_x_88) ;  /* 0xfffffffc00f08947 */ /* 0x008fea000383ffff */
[----:B------:R-:W-:Y:S05]  /*93b0*/  BRA `(.L_x_185) ;  /* 0xffffffb000947947 */ /* 0x000fea000383ffff */
.L_x_91:
[----:B------:R-:W-:Y:S07]  /*93c0*/  MOV R0, UR4 ;  /* 0x0000000400007c02 */ /* 0x000fee0008000f00 */
.L_x_186:
[----:B--2---:R2:W3:Y:S02]  /*93d0*/  SYNCS.PHASECHK.TRANS64.TRYWAIT P0, [R0+URZ+0xa8], R3 ;  /* 0x0000a803000075a7 */ /* 0x0044e400080011ff */
[----:B---3--:R-:W-:Y:S05]  /*93e0*/  @!P0 NANOSLEEP.SYNCS 0x989680 ;  /* 0x009896800000895d */ /* 0x008fea0003900000 */
[----:B------:R-:W3:Y:S02]  /*93f0*/  @!P0 SYNCS.PHASECHK.TRANS64 P0, [R0+URZ+0xa8], R3 ;  /* 0x0000a803000085a7 */ /* 0x000ee400080010ff */
[----:B---3--:R-:W-:Y:S05]  /*9400*/  @!P0 BRA `(.L_x_186) ;  /* 0xfffffffc00f08947 */ /* 0x008fea000383ffff */
[----:B------:R-:W-:Y:S05]  /*9410*/  BRA `(.L_x_90) ;  /* 0xffffffb400747947 */ /* 0x000fea000383ffff */
.L_x_94:
[----:B------:R-:W-:Y:S07]  /*9420*/  MOV R3, UR4 ;  /* 0x0000000400037c02 */ /* 0x000fee0008000f00 */
.L_x_187:
[----:B-1----:R1:W2:Y:S02]  /*9430*/  SYNCS.PHASECHK.TRANS64.TRYWAIT P0, [R3+URZ+0x80], R12 ;  /* 0x0000800c030075a7 */ /* 0x0022a400080011ff */
[----:B--2---:R-:W-:Y:S05]  /*9440*/  @!P0 NANOSLEEP.SYNCS 0x989680 ;  /* 0x009896800000895d */ /* 0x004fea0003900000 */
[----:B------:R-:W2:Y:S02]  /*9450*/  @!P0 SYNCS.PHASECHK.TRANS64 P0, [R3+URZ+0x80], R12 ;  /* 0x0000800c030085a7 */ /* 0x000ea400080010ff */
[----:B--2---:R-:W-:Y:S05]  /*9460*/  @!P0 BRA `(.L_x_187) ;  /* 0xfffffffc00f08947 */ /* 0x004fea000383ffff */
[----:B------:R-:W-:Y:S05]  /*9470*/  BRA `(.L_x_188) ;  /* 0xffffffb400f07947 */ /* 0x000fea000383ffff */
.L_x_95:
[----:B-1----:R-:W-:Y:S07]  /*9480*/  MOV R3, UR4 ;  /* 0x0000000400037c02 */ /* 0x002fee0008000f00 */
.L_x_189:
[----:B-1----:R1:W2:Y:S02]  /*9490*/  SYNCS.PHASECHK.TRANS64.TRYWAIT P0, [R3+URZ+0x88], R12 ;  /* 0x0000880c030075a7 */ /* 0x0022a400080011ff */
[----:B--2---:R-:W-:Y:S05]  /*94a0*/  @!P0 NANOSLEEP.SYNCS 0x989680 ;  /* 0x009896800000895d */ /* 0x004fea0003900000 */
[----:B------:R-:W2:Y:S02]  /*94b0*/  @!P0 SYNCS.PHASECHK.TRANS64 P0, [R3+URZ+0x88], R12 ;  /* 0x0000880c030085a7 */ /* 0x000ea400080010ff */
[----:B--2---:R-:W-:Y:S05]  /*94c0*/  @!P0 BRA `(.L_x_189) ;  /* 0xfffffffc00f08947 */ /* 0x004fea000383ffff */
[----:B------:R-:W-:Y:S05]  /*94d0*/  BRA `(.L_x_190) ;  /* 0xffffffb8004c7947 */ /* 0x000fea000383ffff */
.L_x_96:
[----:B-1----:R-:W-:Y:S07]  /*94e0*/  MOV R3, UR4 ;  /* 0x0000000400037c02 */ /* 0x002fee0008000f00 */
.L_x_191:
[----:B-1----:R1:W2:Y:S02]  /*94f0*/  SYNCS.PHASECHK.TRANS64.TRYWAIT P0, [R3+URZ+0x90], R12 ;  /* 0x0000900c030075a7 */ /* 0x0022a400080011ff */
[----:B--2---:R-:W-:Y:S05]  /*9500*/  @!P0 NANOSLEEP.SYNCS 0x989680 ;  /* 0x009896800000895d */ /* 0x004fea0003900000 */
[----:B------:R-:W2:Y:S02]  /*9510*/  @!P0 SYNCS.PHASECHK.TRANS64 P0, [R3+URZ+0x90], R12 ;  /* 0x0000900c030085a7 */ /* 0x000ea400080010ff */
[----:B--2---:R-:W-:Y:S05]  /*9520*/  @!P0 BRA `(.L_x_191) ;  /* 0xfffffffc00f08947 */ /* 0x004fea000383ffff */
[----:B------:R-:W-:Y:S05]  /*9530*/  BRA `(.L_x_192) ;  /* 0xffffffb800a87947 */ /* 0x000fea000383ffff */
.L_x_97:
[----:B------:R-:W-:Y:S07]  /*9540*/  MOV R3, UR4 ;  /* 0x0000000400037c02 */ /* 0x000fee0008000f00 */
.L_x_193:
[----:B-1----:R1:W2:Y:S02]  /*9550*/  SYNCS.PHASECHK.TRANS64.TRYWAIT P0, [R3+URZ+0x98], R12 ;  /* 0x0000980c030075a7 */ /* 0x0022a400080011ff */
[----:B--2---:R-:W-:Y:S05]  /*9560*/  @!P0 NANOSLEEP.SYNCS 0x989680 ;  /* 0x009896800000895d */ /* 0x004fea0003900000 */
[----:B------:R-:W2:Y:S02]  /*9570*/  @!P0 SYNCS.PHASECHK.TRANS64 P0, [R3+URZ+0x98], R12 ;  /* 0x0000980c030085a7 */ /* 0x000ea400080010ff */
[----:B--2---:R-:W-:Y:S05]  /*9580*/  @!P0 BRA `(.L_x_193) ;  /* 0xfffffffc00f08947 */ /* 0x004fea000383ffff */
[----:B------:R-:W-:Y:S05]  /*9590*/  BRA `(.L_x_194) ;  /* 0xffffffbc00487947 */ /* 0x000fea000383ffff */
.L_x_99:
[----:B------:R-:W-:-:S07]  /*95a0*/  MOV R0, UR4 ;  /* 0x0000000400007c02 */ /* 0x000fce0008000f00 */
.L_x_195:
[----:B-1----:R1:W3:Y:S02]  /*95b0*/  SYNCS.PHASECHK.TRANS64.TRYWAIT P0, [R0+URZ+0x80], R3 ;  /* 0x00008003000075a7 */ /* 0x0022e400080011ff */
[----:B---3--:R-:W-:Y:S05]  /*95c0*/  @!P0 NANOSLEEP.SYNCS 0x989680 ;  /* 0x009896800000895d */ /* 0x008fea0003900000 */
[----:B------:R-:W3:Y:S02]  /*95d0*/  @!P0 SYNCS.PHASECHK.TRANS64 P0, [R0+URZ+0x80], R3 ;  /* 0x00008003000085a7 */ /* 0x000ee400080010ff */
[----:B---3--:R-:W-:Y:S05]  /*95e0*/  @!P0 BRA `(.L_x_195) ;  /* 0xfffffffc00f08947 */ /* 0x008fea000383ffff */
[----:B------:R-:W-:Y:S05]  /*95f0*/  BRA `(.L_x_196) ;  /* 0xffffffbc00d07947 */ /* 0x000fea000383ffff */
.L_x_100:
[----:B-1----:R-:W-:-:S07]  /*9600*/  MOV R0, UR4 ;  /* 0x0000000400007c02 */ /* 0x002fce0008000f00 */
.L_x_197:
[----:B-1----:R1:W3:Y:S02]  /*9610*/  SYNCS.PHASECHK.TRANS64.TRYWAIT P0, [R0+URZ+0x88], R3 ;  /* 0x00008803000075a7 */ /* 0x0022e400080011ff */
[----:B---3--:R-:W-:Y:S05]  /*9620*/  @!P0 NANOSLEEP.SYNCS 0x989680 ;  /* 0x009896800000895d */ /* 0x008fea0003900000 */
[----:B------:R-:W3:Y:S02]  /*9630*/  @!P0 SYNCS.PHASECHK.TRANS64 P0, [R0+URZ+0x88], R3 ;  /* 0x00008803000085a7 */ /* 0x000ee400080010ff */
[----:B---3--:R-:W-:Y:S05]  /*9640*/  @!P0 BRA `(.L_x_197) ;  /* 0xfffffffc00f08947 */ /* 0x008fea000383ffff */
[----:B------:R-:W-:Y:S05]  /*9650*/  BRA `(.L_x_198) ;  /* 0xffffffbc00c07947 */ /* 0x000fea000383ffff */
.L_x_101:
[----:B-1----:R-:W-:-:S07]  /*9660*/  MOV R0, UR4 ;  /* 0x0000000400007c02 */ /* 0x002fce0008000f00 */
.L_x_199:
[----:B-1----:R1:W3:Y:S02]  /*9670*/  SYNCS.PHASECHK.TRANS64.TRYWAIT P0, [R0+URZ+0x90], R3 ;  /* 0x00009003000075a7 */ /* 0x0022e400080011ff */
[----:B---3--:R-:W-:Y:S05]  /*9680*/  @!P0 NANOSLEEP.SYNCS 0x989680 ;  /* 0x009896800000895d */ /* 0x008fea0003900000 */
[----:B------:R-:W3:Y:S02]  /*9690*/  @!P0 SYNCS.PHASECHK.TRANS64 P0, [R0+URZ+0x90], R3 ;  /* 0x00009003000085a7 */ /* 0x000ee400080010ff */
[----:B---3--:R-:W-:Y:S05]  /*96a0*/  @!P0 BRA `(.L_x_199) ;  /* 0xfffffffc00f08947 */ /* 0x008fea000383ffff */
[----:B------:R-:W-:Y:S05]  /*96b0*/  BRA `(.L_x_200) ;  /* 0xffffffbc00b07947 */ /* 0x000fea000383ffff */
.L_x_103:
[----:B--2---:R2:W3:Y:S02]  /*96c0*/  SYNCS.PHASECHK.TRANS64.TRYWAIT P0, [R0+URZ+0xb0], R3 ;  /* 0x0000b003000075a7 */ /* 0x0044e400080011ff */
[----:B---3--:R-:W-:Y:S05]  /*96d0*/  @!P0 NANOSLEEP.SYNCS 0x989680 ;  /* 0x009896800000895d */ /* 0x008fea0003900000 */
[----:B------:R-:W3:Y:S02]  /*96e0*/  @!P0 SYNCS.PHASECHK.TRANS64 P0, [R0+URZ+0xb0], R3 ;  /* 0x0000b003000085a7 */ /* 0x000ee400080010ff */
[----:B---3--:R-:W-:Y:S05]  /*96f0*/  @!P0 BRA `(.L_x_103) ;  /* 0xfffffffc00f08947 */ /* 0x008fea000383ffff */
[----:B------:R-:W-:Y:S05]  /*9700*/  BRA `(.L_x_201) ;  /* 0xffffffc000847947 */ /* 0x000fea000383ffff */
.L_x_114:
[----:B-1----:R-:W-:Y:S04]  /*9710*/  MOV R0, UR44 ;  /* 0x0000002c00007c02 */ /* 0x002fe80008000f00 */
[----:B------:R1:W2:Y:S03]  /*9720*/  SYNCS.PHASECHK.TRANS64.TRYWAIT P1, [R0+URZ+0x60], R5 ;  /* 0x00006005000075a7 */ /* 0x0002a600080211ff */
[----:B--2---:R-:W-:Y:S05]  /*9730*/  @!P1 NANOSLEEP.SYNCS 0x989680 ;  /* 0x009896800000995d */ /* 0x004fea0003900000 */
[----:B------:R-:W2:Y:S02]  /*9740*/  @!P1 SYNCS.PHASECHK.TRANS64 P1, [R0+URZ+0x60], R5 ;  /* 0x00006005000095a7 */ /* 0x000ea400080210ff */
[----:B--2---:R-:W-:Y:S05]  /*9750*/  @!P1 BRA `(.L_x_114) ;  /* 0xfffffffc00ec9947 */ /* 0x004fea000383ffff */
[----:B------:R-:W-:Y:S05]  /*9760*/  BRA `(.L_x_113) ;  /* 0xffffffcc007c7947 */ /* 0x000fea000383ffff */
.L_x_116:
[----:B-1----:R1:W4:Y:S02]  /*9770*/  SYNCS.PHASECHK.TRANS64.TRYWAIT P0, [R78+URZ+0xd0], R3 ;  /* 0x0000d0034e0075a7 */ /* 0x00232400080011ff */
[----:B----4-:R-:W-:Y:S05]  /*9780*/  @!P0 NANOSLEEP.SYNCS 0x989680 ;  /* 0x009896800000895d */ /* 0x010fea0003900000 */
[----:B------:R-:W4:Y:S02]  /*9790*/  @!P0 SYNCS.PHASECHK.TRANS64 P0, [R78+URZ+0xd0], R3 ;  /* 0x0000d0034e0085a7 */ /* 0x000f2400080010ff */
[----:B----4-:R-:W-:Y:S05]  /*97a0*/  @!P0 BRA `(.L_x_116) ;  /* 0xfffffffc00f08947 */ /* 0x010fea000383ffff */
[----:B------:R-:W-:Y:S05]  /*97b0*/  BRA `(.L_x_115) ;  /* 0xffffffcc009c7947 */ /* 0x000fea000383ffff */
.L_x_125:
[----:B--2---:R2:W3:Y:S02]  /*97c0*/  SYNCS.PHASECHK.TRANS64.TRYWAIT P0, [R3+URZ+0x60], R0 ;  /* 0x00006000030075a7 */ /* 0x0044e400080011ff */
[----:B---3--:R-:W-:Y:S05]  /*97d0*/  @!P0 NANOSLEEP.SYNCS 0x989680 ;  /* 0x009896800000895d */ /* 0x008fea0003900000 */
[----:B------:R-:W3:Y:S02]  /*97e0*/  @!P0 SYNCS.PHASECHK.TRANS64 P0, [R3+URZ+0x60], R0 ;  /* 0x00006000030085a7 */ /* 0x000ee400080010ff */
[----:B---3--:R-:W-:Y:S05]  /*97f0*/  @!P0 BRA `(.L_x_125) ;  /* 0xfffffffc00f08947 */ /* 0x008fea000383ffff */
[----:B------:R-:W-:Y:S05]  /*9800*/  BRA `(.L_x_124) ;  /* 0xffffffd400a87947 */ /* 0x000fea000383ffff */
.L_x_133:
[----:B--2---:R2:W3:Y:S02]  /*9810*/  SYNCS.PHASECHK.TRANS64.TRYWAIT P0, [R87+URZ+0x60], R4 ;  /* 0x00006004570075a7 */ /* 0x0044e400080011ff */
[----:B---3--:R-:W-:Y:S05]  /*9820*/  @!P0 NANOSLEEP.SYNCS 0x989680 ;  /* 0x009896800000895d */ /* 0x008fea0003900000 */
[----:B------:R-:W3:Y:S02]  /*9830*/  @!P0 SYNCS.PHASECHK.TRANS64 P0, [R87+URZ+0x60], R4 ;  /* 0x00006004570085a7 */ /* 0x000ee400080010ff */
[----:B---3--:R-:W-:Y:S05]  /*9840*/  @!P0 BRA `(.L_x_133) ;  /* 0xfffffffc00f08947 */ /* 0x008fea000383ffff */
[----:B------:R-:W-:Y:S05]  /*9850*/  BRA `(.L_x_132) ;  /* 0xffffffdc00c47947 */ /* 0x000fea000383ffff */
.L_x_141:
[----:B--2---:R2:W3:Y:S02]  /*9860*/  SYNCS.PHASECHK.TRANS64.TRYWAIT P0, [R92+URZ+0x60], R3 ;  /* 0x000060035c0075a7 */ /* 0x0044e400080011ff */
[----:B---3--:R-:W-:Y:S05]  /*9870*/  @!P0 NANOSLEEP.SYNCS 0x989680 ;  /* 0x009896800000895d */ /* 0x008fea0003900000 */
[----:B------:R-:W3:Y:S02]  /*9880*/  @!P0 SYNCS.PHASECHK.TRANS64 P0, [R92+URZ+0x60], R3 ;  /* 0x000060035c0085a7 */ /* 0x000ee400080010ff */
[----:B---3--:R-:W-:Y:S05]  /*9890*/  @!P0 BRA `(.L_x_141) ;  /* 0xfffffffc00f08947 */ /* 0x008fea000383ffff */
[----:B------:R-:W-:Y:S05]  /*98a0*/  BRA `(.L_x_140) ;  /* 0xffffffe400e07947 */ /* 0x000fea000383ffff */
        .weak           $__internal_0_$__cuda_sm10x_tcgen05_guardrail_trap_col_being_dealloced_not_returned_by_alloc
        .type           $__internal_0_$__cuda_sm10x_tcgen05_guardrail_trap_col_being_dealloced_not_returned_by_alloc,@function
        .size           $__internal_0_$__cuda_sm10x_tcgen05_guardrail_trap_col_being_dealloced_not_returned_by_alloc,($__internal_1_$__cuda_sm10x_tcgen05_guardrail_trap_phase_invalid_during_alloc - $__internal_0_$__cuda_sm10x_tcgen05_guardrail_trap_col_being_dealloced_not_returned_by_alloc)
$__internal_0_$__cuda_sm10x_tcgen05_guardrail_trap_col_being_dealloced_not_returned_by_alloc:
[----:B------:R-:W-:Y:S05]  /*98b0*/  BPT.TRAP 0x1 ;  /* 0x000000040000795c */ /* 0x000fea0000300000 */
[----:B------:R-:W-:-:S04]  /*98c0*/  HFMA2 R3, -RZ, RZ, 0, 0 ;  /* 0x00000000ff037431 */ /* 0x000fc800000001ff */
[----:B------:R-:W-:Y:S05]  /*98d0*/  RET.REL.NODEC R2 `(_ZN7cutlass13device_kernelINS_4gemm6kernel13GemmUniversalIN4cute5tupleIJiiiiEEENS1_10collective13CollectiveMmaINS1_35MainloopSm100TmaUmmaWarpSpecializedILi6ELi2ELi4ENS5_IJNS4_1CILi2EEENSA_ILi4EEENSA_ILi1EEEEEEEENS5_IJNSA_ILi128EEESG_NSA_ILi64EEEEEENS_6half_tENS5_IJSD_llEEESJ_NS5_IJlSD_lEEENS4_8TiledMMAINS4_8MMA_AtomIJNS4_26SM100_MMA_F16BF16_2x1SM_SSISJ_SJ_fLi128ELi128ELNS4_4UMMA5MajorE1ELSQ_0ELNSP_7ScaleInE0ELSR_0EEEEEENS4_6LayoutINS5_IJSD_SD_SD_EEENS5_IJNSA_ILi0EEESW_SW_EEEEENS5_IJNS4_10UnderscoreESZ_SZ_EEEEENS4_28SM100_TMA_2SM_LOAD_MULTICASTENS4_14ComposedLayoutINS4_7SwizzleILi3ELi4ELi3EEENS4_18smem_ptr_flag_bitsILi16EEENSU_INS5_IJSH_NSA_ILi8EEEEEENS5_IJSD_SH_EEEEEEEvNS4_8identityENS4_18SM100_TMA_2SM_LOADENS13_IS15_S17_NSU_INS5_IJS18_SH_EEENS5_IJSH_SD_EEEEEEEvS1D_EENS_8epilogue10collective18CollectiveEpilogueINS1K_23Sm100TmaWarpSpecializedILi4ELi2ELi16ELb1ELb0EEEJNS5_IJSH_SG_SH_EEENS5_IJNSU_ISH_SD_EENSU_INS5_IJNSA_ILi16EEESB_EEES1A_EEEEESJ_SL_SJ_SL_NS1K_6fusion15FusionCallbacksIS1O_NS1V_17LinearCombinationISJ_fSJ_fLNS_15FloatRoundStyleE2EEES1P_S1U_JEEENS4_5SM1004TMEM4LOAD26SM100_TMEM_LOAD_32dp32b16xENS4_13SM90_TMA_LOADENS13_INS14_ILi1ELi4ELi3EEES17_NSU_INS5_IJS18_S1R_EEENS5_IJS1R_SD_EEEEEEENS4_39AutoVectorizingCopyWithAssumedAlignmentILi128EEENS4_14SM90_TMA_STOREES2A_S2C_S2C_EEEvvEEEEvNT_6ParamsE) ;  /* 0xffffff6402c87950 */ /* 0x000fea0003c3ffff */
        .weak           $__internal_1_$__cuda_sm10x_tcgen05_guardrail_trap_phase_invalid_during_alloc
        .type           $__internal_1_$__cuda_sm10x_tcgen05_guardrail_trap_phase_invalid_during_alloc,@function
        .size           $__internal_1_$__cuda_sm10x_tcgen05_guardrail_trap_phase_invalid_during_alloc,($__internal_2_$__cuda_sm10x_tcgen05_guardrail_trap_unallocated_columns_being_dealloced - $__internal_1_$__cuda_sm10x_tcgen05_guardrail_trap_phase_invalid_during_alloc)
$__internal_1_$__cuda_sm10x_tcgen05_guardrail_trap_phase_invalid_during_alloc:
[----:B------:R-:W-:Y:S05]  /*98e0*/  BPT.TRAP 0x1 ;  /* 0x000000040000795c */ /* 0x000fea0000300000 */
[----:B------:R-:W-:-:S04]  /*98f0*/  MOV R3, 0x0 ;  /* 0x0000000000037802 */ /* 0x000fc80000000f00 */
[----:B------:R-:W-:Y:S05]  /*9900*/  RET.REL.NODEC R2 `(_ZN7cutlass13device_kernelINS_4gemm6kernel13GemmUniversalIN4cute5tupleIJiiiiEEENS1_10collective13CollectiveMmaINS1_35MainloopSm100TmaUmmaWarpSpecializedILi6ELi2ELi4ENS5_IJNS4_1CILi2EEENSA_ILi4EEENSA_ILi1EEEEEEEENS5_IJNSA_ILi128EEESG_NSA_ILi64EEEEEENS_6half_tENS5_IJSD_llEEESJ_NS5_IJlSD_lEEENS4_8TiledMMAINS4_8MMA_AtomIJNS4_26SM100_MMA_F16BF16_2x1SM_SSISJ_SJ_fLi128ELi128ELNS4_4UMMA5MajorE1ELSQ_0ELNSP_7ScaleInE0ELSR_0EEEEEENS4_6LayoutINS5_IJSD_SD_SD_EEENS5_IJNSA_ILi0EEESW_SW_EEEEENS5_IJNS4_10UnderscoreESZ_SZ_EEEEENS4_28SM100_TMA_2SM_LOAD_MULTICASTENS4_14ComposedLayoutINS4_7SwizzleILi3ELi4ELi3EEENS4_18smem_ptr_flag_bitsILi16EEENSU_INS5_IJSH_NSA_ILi8EEEEEENS5_IJSD_SH_EEEEEEEvNS4_8identityENS4_18SM100_TMA_2SM_LOADENS13_IS15_S17_NSU_INS5_IJS18_SH_EEENS5_IJSH_SD_EEEEEEEvS1D_EENS_8epilogue10collective18CollectiveEpilogueINS1K_23Sm100TmaWarpSpecializedILi4ELi2ELi16ELb1ELb0EEEJNS5_IJSH_SG_SH_EEENS5_IJNSU_ISH_SD_EENSU_INS5_IJNSA_ILi16EEESB_EEES1A_EEEEESJ_SL_SJ_SL_NS1K_6fusion15FusionCallbacksIS1O_NS1V_17LinearCombinationISJ_fSJ_fLNS_15FloatRoundStyleE2EEES1P_S1U_JEEENS4_5SM1004TMEM4LOAD26SM100_TMEM_LOAD_32dp32b16xENS4_13SM90_TMA_LOADENS13_INS14_ILi1ELi4ELi3EEES17_NSU_INS5_IJS18_S1R_EEENS5_IJS1R_SD_EEEEEEENS4_39AutoVectorizingCopyWithAssumedAlignmentILi128EEENS4_14SM90_TMA_STOREES2A_S2C_S2C_EEEvvEEEEvNT_6ParamsE) ;  /* 0xffffff6402bc7950 */ /* 0x000fea0003c3ffff */
        .weak           $__internal_2_$__cuda_sm10x_tcgen05_guardrail_trap_unallocated_columns_being_dealloced
        .type           $__internal_2_$__cuda_sm10x_tcgen05_guardrail_trap_unallocated_columns_being_dealloced,@function
        .size           $__internal_2_$__cuda_sm10x_tcgen05_guardrail_trap_unallocated_columns_being_dealloced,(.L_x_203 - $__internal_2_$__cuda_sm10x_tcgen05_guardrail_trap_unallocated_columns_being_dealloced)
$__internal_2_$__cuda_sm10x_tcgen05_guardrail_trap_unallocated_columns_being_dealloced:
[----:B------:R-:W-:Y:S05]  /*9910*/  BPT.TRAP 0x1 ;  /* 0x000000040000795c */ /* 0x000fea0000300000 */
[----:B------:R-:W-:-:S04]  /*9920*/  HFMA2 R3, -RZ, RZ, 0, 0 ;  /* 0x00000000ff037431 */ /* 0x000fc800000001ff */
[----:B------:R-:W-:Y:S05]  /*9930*/  RET.REL.NODEC R2 `(_ZN7cutlass13device_kernelINS_4gemm6kernel13GemmUniversalIN4cute5tupleIJiiiiEEENS1_10collective13CollectiveMmaINS1_35MainloopSm100TmaUmmaWarpSpecializedILi6ELi2ELi4ENS5_IJNS4_1CILi2EEENSA_ILi4EEENSA_ILi1EEEEEEEENS5_IJNSA_ILi128EEESG_NSA_ILi64EEEEEENS_6half_tENS5_IJSD_llEEESJ_NS5_IJlSD_lEEENS4_8TiledMMAINS4_8MMA_AtomIJNS4_26SM100_MMA_F16BF16_2x1SM_SSISJ_SJ_fLi128ELi128ELNS4_4UMMA5MajorE1ELSQ_0ELNSP_7ScaleInE0ELSR_0EEEEEENS4_6LayoutINS5_IJSD_SD_SD_EEENS5_IJNSA_ILi0EEESW_SW_EEEEENS5_IJNS4_10UnderscoreESZ_SZ_EEEEENS4_28SM100_TMA_2SM_LOAD_MULTICASTENS4_14ComposedLayoutINS4_7SwizzleILi3ELi4ELi3EEENS4_18smem_ptr_flag_bitsILi16EEENSU_INS5_IJSH_NSA_ILi8EEEEEENS5_IJSD_SH_EEEEEEEvNS4_8identityENS4_18SM100_TMA_2SM_LOADENS13_IS15_S17_NSU_INS5_IJS18_SH_EEENS5_IJSH_SD_EEEEEEEvS1D_EENS_8epilogue10collective18CollectiveEpilogueINS1K_23Sm100TmaWarpSpecializedILi4ELi2ELi16ELb1ELb0EEEJNS5_IJSH_SG_SH_EEENS5_IJNSU_ISH_SD_EENSU_INS5_IJNSA_ILi16EEESB_EEES1A_EEEEESJ_SL_SJ_SL_NS1K_6fusion15FusionCallbacksIS1O_NS1V_17LinearCombinationISJ_fSJ_fLNS_15FloatRoundStyleE2EEES1P_S1U_JEEENS4_5SM1004TMEM4LOAD26SM100_TMEM_LOAD_32dp32b16xENS4_13SM90_TMA_LOADENS13_INS14_ILi1ELi4ELi3EEES17_NSU_INS5_IJS18_S1R_EEENS5_IJS1R_SD_EEEEEEENS4_39AutoVectorizingCopyWithAssumedAlignmentILi128EEENS4_14SM90_TMA_STOREES2A_S2C_S2C_EEEvvEEEEvNT_6ParamsE) ;  /* 0xffffff6402b07950 */ /* 0x000fea0003c3ffff */
.L_x_202:
[----:B------:R-:W-:-:S00]  /*9940*/  BRA `(.L_x_202) ;  /* 0xfffffffc00fc7947 */ /* 0x000fc0000383ffff */
[----:B------:R-:W-:-:S00]  /*9950*/  NOP ;  /* 0x0000000000007918 */ /* 0x000fc00000000000 */
        /* <DEDUP_REMOVED lines=10> */
.L_x_203:


//--------------------- .nv.global.init           --------------------------
	.section	.nv.global.init,"aw",@progbits
.nv.global.init:
	.type		$str$27,@object
	.size		$str$27,($str$28 - $str$27)
$str$27:
        /*0000*/ 	.byte	0x28, 0x61, 0x64, 0x64, 0x72, 0x65, 0x73, 0x73, 0x20, 0x26, 0x20, 0x6d, 0x61, 0x73, 0x6b, 0x29
        /*0010*/ 	.byte	0x20, 0x3d, 0x3d, 0x20, 0x30, 0x00
	.type		$str$28,@object
	.size		$str$28,($str$26 - $str$28)
$str$28:
        /*0016*/ 	.byte	0x2f, 0x74, 0x6d, 0x70, 0x2f, 0x63, 0x75, 0x74, 0x6c, 0x61, 0x73, 0x73, 0x5f, 0x73, 0x77, 0x65
        /*0026*/ 	.byte	0x65, 0x70, 0x5f, 0x73, 0x72, 0x63, 0x2f, 0x69, 0x6e, 0x63, 0x6c, 0x75, 0x64, 0x65, 0x2f, 0x63
        /*0036*/ 	.byte	0x75, 0x74, 0x65, 0x2f, 0x70, 0x6f, 0x69, 0x6e, 0x74, 0x65, 0x72, 0x5f, 0x66, 0x6c, 0x61, 0x67
        /*0046*/ 	.byte	0x67, 0x65, 0x64, 0x2e, 0x68, 0x70, 0x70, 0x00
	.type		$str$26,@object
	.size		$str$26,($str$25 - $str$26)
$str$26:
        /*004e*/ 	.byte	0x2f, 0x74, 0x6d, 0x70, 0x2f, 0x63, 0x75, 0x74, 0x6c, 0x61, 0x73, 0x73, 0x5f, 0x73, 0x77, 0x65
        /*005e*/ 	.byte	0x65, 0x70, 0x5f, 0x73, 0x72, 0x63, 0x2f, 0x69, 0x6e, 0x63, 0x6c, 0x75, 0x64, 0x65, 0x2f, 0x63
        /*006e*/ 	.byte	0x75, 0x74, 0x65, 0x2f, 0x61, 0x74, 0x6f, 0x6d, 0x2f, 0x63, 0x6f, 0x70, 0x79, 0x5f, 0x74, 0x72
        /*007e*/ 	.byte	0x61, 0x69, 0x74, 0x73, 0x5f, 0x73, 0x6d, 0x31, 0x30, 0x30, 0x2e, 0x68, 0x70, 0x70, 0x00
	.type		$str$25,@object
	.size		$str$25,(__unnamed_1 - $str$25)
$str$25:
        /*008d*/ 	.byte	0x28, 0x28, 0x75, 0x69, 0x6e, 0x74, 0x33, 0x32, 0x5f, 0x74, 0x28, 0x74, 0x68, 0x72, 0x65, 0x61
        /*009d*/ 	.byte	0x64, 0x49, 0x64, 0x78, 0x2e, 0x78, 0x29, 0x20, 0x2f, 0x20, 0x33, 0x32, 0x29, 0x20, 0x25, 0x20
        /*00ad*/ 	.byte	0x34, 0x29, 0x20, 0x3d, 0x3d, 0x20, 0x28, 0x28, 0x28, 0x74, 0x6d, 0x65, 0x6d, 0x5f, 0x61, 0x64
        /*00bd*/ 	.byte	0x64, 0x72, 0x20, 0x3e, 0x3e, 0x20, 0x31, 0x36, 0x29, 0x20, 0x2f, 0x20, 0x33, 0x32, 0x29, 0x20
        /*00cd*/ 	.byte	0x25, 0x20, 0x34, 0x29, 0x00
	.type		__unnamed_1,@object
	.size		__unnamed_1,(__unnamed_2 - __unnamed_1)
__unnamed_1:
        /*00d2*/ 	.byte	0x61, 0x75, 0x74, 0x6f, 0x20, 0x63, 0x75, 0x74, 0x65, 0x3a, 0x3a, 0x61, 0x73, 0x5f, 0x70, 0x6f
        /* <DEDUP_REMOVED lines=24> */
        /*0262*/ 	.byte	0x34, 0x38, 0x3e, 0x3e, 0x3e, 0x3e, 0x5d, 0x00
	.type		__unnamed_2,@object
	.size		__unnamed_2,(.L_2 - __unnamed_2)
__unnamed_2:
        /* <DEDUP_REMOVED lines=40> */
        /*04ea*/ 	.byte	0x3a, 0x3a, 0x43, 0x3c, 0x30, 0x3e, 0x3e, 0x3e, 0x3e, 0x5d, 0x00
.L_2:


//--------------------- .nv.shared._ZN7cutlass13device_kernelINS_4gemm6kernel13GemmUniversalIN4cute5tupleIJiiiiEEENS1_10collective13CollectiveMmaINS1_35MainloopSm100TmaUmmaWarpSpecializedILi6ELi2ELi4ENS5_IJNS4_1CILi2EEENSA_ILi4EEENSA_ILi1EEEEEEEENS5_IJNSA_ILi128EEESG_NSA_ILi64EEEEEENS_6half_tENS5_IJSD_llEEESJ_NS5_IJlSD_lEEENS4_8TiledMMAINS4_8MMA_AtomIJNS4_26SM100_MMA_F16BF16_2x1SM_SSISJ_SJ_fLi128ELi128ELNS4_4UMMA5MajorE1ELSQ_0ELNSP_7ScaleInE0ELSR_0EEEEEENS4_6LayoutINS5_IJSD_SD_SD_EEENS5_IJNSA_ILi0EEESW_SW_EEEEENS5_IJNS4_10UnderscoreESZ_SZ_EEEEENS4_28SM100_TMA_2SM_LOAD_MULTICASTENS4_14ComposedLayoutINS4_7SwizzleILi3ELi4ELi3EEENS4_18smem_ptr_flag_bitsILi16EEENSU_INS5_IJSH_NSA_ILi8EEEEEENS5_IJSD_SH_EEEEEEEvNS4_8identityENS4_18SM100_TMA_2SM_LOADENS13_IS15_S17_NSU_INS5_IJS18_SH_EEENS5_IJSH_SD_EEEEEEEvS1D_EENS_8epilogue10collective18CollectiveEpilogueINS1K_23Sm100TmaWarpSpecializedILi4ELi2ELi16ELb1ELb0EEEJNS5_IJSH_SG_SH_EEENS5_IJNSU_ISH_SD_EENSU_INS5_IJNSA_ILi16EEESB_EEES1A_EEEEESJ_SL_SJ_SL_NS1K_6fusion15FusionCallbacksIS1O_NS1V_17LinearCombinationISJ_fSJ_fLNS_15FloatRoundStyleE2EEES1P_S1U_JEEENS4_5SM1004TMEM4LOAD26SM100_TMEM_LOAD_32dp32b16xENS4_13SM90_TMA_LOADENS13_INS14_ILi1ELi4ELi3EEES17_NSU_INS5_IJS18_S1R_EEENS5_IJS1R_SD_EEEEEEENS4_39AutoVectorizingCopyWithAssumedAlignmentILi128EEENS4_14SM90_TMA_STOREES2A_S2C_S2C_EEEvvEEEEvNT_6ParamsE --------------------------
	.section	.nv.shared._ZN7cutlass13device_kernelINS_4gemm6kernel13GemmUniversalIN4cute5tupleIJiiiiEEENS1_10collective13CollectiveMmaINS1_35MainloopSm100TmaUmmaWarpSpecializedILi6ELi2ELi4ENS5_IJNS4_1CILi2EEENSA_ILi4EEENSA_ILi1EEEEEEEENS5_IJNSA_ILi128EEESG_NSA_ILi64EEEEEENS_6half_tENS5_IJSD_llEEESJ_NS5_IJlSD_lEEENS4_8TiledMMAINS4_8MMA_AtomIJNS4_26SM100_MMA_F16BF16_2x1SM_SSISJ_SJ_fLi128ELi128ELNS4_4UMMA5MajorE1ELSQ_0ELNSP_7ScaleInE0ELSR_0EEEEEENS4_6LayoutINS5_IJSD_SD_SD_EEENS5_IJNSA_ILi0EEESW_SW_EEEEENS5_IJNS4_10UnderscoreESZ_SZ_EEEEENS4_28SM100_TMA_2SM_LOAD_MULTICASTENS4_14ComposedLayoutINS4_7SwizzleILi3ELi4ELi3EEENS4_18smem_ptr_flag_bitsILi16EEENSU_INS5_IJSH_NSA_ILi8EEEEEENS5_IJSD_SH_EEEEEEEvNS4_8identityENS4_18SM100_TMA_2SM_LOADENS13_IS15_S17_NSU_INS5_IJS18_SH_EEENS5_IJSH_SD_EEEEEEEvS1D_EENS_8epilogue10collective18CollectiveEpilogueINS1K_23Sm100TmaWarpSpecializedILi4ELi2ELi16ELb1ELb0EEEJNS5_IJSH_SG_SH_EEENS5_IJNSU_ISH_SD_EENSU_INS5_IJNSA_ILi16EEESB_EEES1A_EEEEESJ_SL_SJ_SL_NS1K_6fusion15FusionCallbacksIS1O_NS1V_17LinearCombinationISJ_fSJ_fLNS_15FloatRoundStyleE2EEES1P_S1U_JEEENS4_5SM1004TMEM4LOAD26SM100_TMEM_LOAD_32dp32b16xENS4_13SM90_TMA_LOADENS13_INS14_ILi1ELi4ELi3EEES17_NSU_INS5_IJS18_S1R_EEENS5_IJS1R_SD_EEEEEEENS4_39AutoVectorizingCopyWithAssumedAlignmentILi128EEENS4_14SM90_TMA_STOREES2A_S2C_S2C_EEEvvEEEEvNT_6ParamsE,"aw",@nobits
	.sectionflags	@""
	.align	16
	.zero		1024


//--------------------- .nv.shared.reserved.0     --------------------------
	.section	.nv.shared.reserved.0,"aw",@nobits
	.weak		__nv_reservedSMEM_offset_0_alias
	.size		__nv_reservedSMEM_offset_0_alias, 0, 64
	.other		__nv_reservedSMEM_offset_0_alias,@"STO_CUDA_RESERVED_SHARED STV_DEFAULT"
__nv_reservedSMEM_offset_0_alias:
	.zero		0
.nv.shared.reserved.0:
	.zero		64
	.weak		__nv_reservedSMEM_tcgen05_partition
	.type		__nv_reservedSMEM_tcgen05_partition,@object
	.size		__nv_reservedSMEM_tcgen05_partition,(.L_0 - __nv_reservedSMEM_tcgen05_partition)
__nv_reservedSMEM_tcgen05_partition:
	.zero		32
.L_0:


//--------------------- .nv.global                --------------------------
	.section	.nv.global,"aw",@nobits
.nv.global:
	.type		_ZN40_INTERNAL_907e3ce2_4_k_cu_82a35b90_390704cute1_E,@object
	.size		_ZN40_INTERNAL_907e3ce2_4_k_cu_82a35b90_390704cute1_E,(_ZN40_INTERNAL_907e3ce2_4_k_cu_82a35b90_390704cuda3std3__45__cpo6cbeginE - _ZN40_INTERNAL_907e3ce2_4_k_cu_82a35b90_390704cute1_E)
_ZN40_INTERNAL_907e3ce2_4_k_cu_82a35b90_390704cute1_E:
	.zero		1
	.type		_ZN40_INTERNAL_907e3ce2_4_k_cu_82a35b90_390704cuda3std3__45__cpo6cbeginE,@object
	.size		_ZN40_INTERNAL_907e3ce2_4_k_cu_82a35b90_390704cuda3std3__45__cpo6cbeginE,(_ZN40_INTERNAL_907e3ce2_4_k_cu_82a35b90_390704cuda3std3__48in_placeE - _ZN40_INTERNAL_907e3ce2_4_k_cu_82a35b90_390704cuda3std3__45__cpo6cbeginE)
_ZN40_INTERNAL_907e3ce2_4_k_cu_82a35b90_390704cuda3std3__45__cpo6cbeginE:
	.zero		1
	.type		_ZN40_INTERNAL_907e3ce2_4_k_cu_82a35b90_390704cuda3std3__48in_placeE,@object
	.size		_ZN40_INTERNAL_907e3ce2_4_k_cu_82a35b90_390704cuda3std3__48in_placeE,(_ZN40_INTERNAL_907e3ce2_4_k_cu_82a35b90_390704cuda3std6ranges3__45__cpo9iter_moveE - _ZN40_INTERNAL_907e3ce2_4_k_cu_82a35b90_390704cuda3std3__48in_placeE)
_ZN40_INTERNAL_907e3ce2_4_k_cu_82a35b90_390704cuda3std3__48in_placeE:
	.zero		1
	.type		_ZN40_INTERNAL_907e3ce2_4_k_cu_82a35b90_390704cuda3std6ranges3__45__cpo9iter_moveE,@object
	.size		_ZN40_INTERNAL_907e3ce2_4_k_cu_82a35b90_390704cuda3std6ranges3__45__cpo9iter_moveE,(_ZN40_INTERNAL_907e3ce2_4_k_cu_82a35b90_390704cuda3std3__45__cpo5beginE - _ZN40_INTERNAL_907e3ce2_4_k_cu_82a35b90_390704cuda3std6ranges3__45__cpo9iter_moveE)
_ZN40_INTERNAL_907e3ce2_4_k_cu_82a35b90_390704cuda3std6ranges3__45__cpo9iter_moveE:
	.zero		1
	.type		_ZN40_INTERNAL_907e3ce2_4_k_cu_82a35b90_390704cuda3std3__45__cpo5beginE,@object
	.size		_ZN40_INTERNAL_907e3ce2_4_k_cu_82a35b90_390704cuda3std3__45__cpo5beginE,(_ZN40_INTERNAL_907e3ce2_4_k_cu_82a35b90_390704cuda3std3__442_GLOBAL__N__907e3ce2_4_k_cu_82a35b90_390706ignoreE - _ZN40_INTERNAL_907e3ce2_4_k_cu_82a35b90_390704cuda3std3__45__cpo5beginE)
_ZN40_INTERNAL_907e3ce2_4_k_cu_82a35b90_390704cuda3std3__45__cpo5beginE:
	.zero		1
	.type		_ZN40_INTERNAL_907e3ce2_4_k_cu_82a35b90_390704cuda3std3__442_GLOBAL__N__907e3ce2_4_k_cu_82a35b90_390706ignoreE,@object
	.size		_ZN40_INTERNAL_907e3ce2_4_k_cu_82a35b90_390704cuda3std3__442_GLOBAL__N__907e3ce2_4_k_cu_82a35b90_390706ignoreE,(_ZN40_INTERNAL_907e3ce2_4_k_cu_82a35b90_390704cute7productE - _ZN40_INTERNAL_907e3ce2_4_k_cu_82a35b90_390704cuda3std3__442_GLOBAL__N__907e3ce2_4_k_cu_82a35b90_390706ignoreE)
_ZN40_INTERNAL_907e3ce2_4_k_cu_82a35b90_390704cuda3std3__442_GLOBAL__N__907e3ce2_4_k_cu_82a35b90_390706ignoreE:
	.zero		1
	.type		_ZN40_INTERNAL_907e3ce2_4_k_cu_82a35b90_390704cute7productE,@object
	.size		_ZN40_INTERNAL_907e3ce2_4_k_cu_82a35b90_390704cute7productE,(_ZN40_INTERNAL_907e3ce2_4_k_cu_82a35b90_390704cuda3std3__45__cpo3endE - _ZN40_INTERNAL_907e3ce2_4_k_cu_82a35b90_390704cute7productE)
_ZN40_INTERNAL_907e3ce2_4_k_cu_82a35b90_390704cute7productE:
	.zero		1
	.type		_ZN40_INTERNAL_907e3ce2_4_k_cu_82a35b90_390704cuda3std3__45__cpo3endE,@object
	.size		_ZN40_INTERNAL_907e3ce2_4_k_cu_82a35b90_390704cuda3std3__45__cpo3endE,(_ZN40_INTERNAL_907e3ce2_4_k_cu_82a35b90_390704cuda3std3__419piecewise_constructE - _ZN40_INTERNAL_907e3ce2_4_k_cu_82a35b90_390704cuda3std3__45__cpo3endE)
_ZN40_INTERNAL_907e3ce2_4_k_cu_82a35b90_390704cuda3std3__45__cpo3endE:
	.zero		1
	.type		_ZN40_INTERNAL_907e3ce2_4_k_cu_82a35b90_390704cuda3std3__419piecewise_constructE,@object
	.size		_ZN40_INTERNAL_907e3ce2_4_k_cu_82a35b90_390704cuda3std3__419piecewise_constructE,(_ZN40_INTERNAL_907e3ce2_4_k_cu_82a35b90_390704cuda3std3__45__cpo4cendE - _ZN40_INTERNAL_907e3ce2_4_k_cu_82a35b90_390704cuda3std3__419piecewise_constructE)
_ZN40_INTERNAL_907e3ce2_4_k_cu_82a35b90_390704cuda3std3__419piecewise_constructE:
	.zero		1
	.type		_ZN40_INTERNAL_907e3ce2_4_k_cu_82a35b90_390704cuda3std3__45__cpo4cendE,@object
	.size		_ZN40_INTERNAL_907e3ce2_4_k_cu_82a35b90_390704cuda3std3__45__cpo4cendE,(_ZN40_INTERNAL_907e3ce2_4_k_cu_82a35b90_390704cuda3std6ranges3__45__cpo4swapE - _ZN40_INTERNAL_907e3ce2_4_k_cu_82a35b90_390704cuda3std3__45__cpo4cendE)
_ZN40_INTERNAL_907e3ce2_4_k_cu_82a35b90_390704cuda3std3__45__cpo4cendE:
	.zero		1
	.type		_ZN40_INTERNAL_907e3ce2_4_k_cu_82a35b90_390704cuda3std6ranges3__45__cpo4swapE,@object
	.size		_ZN40_INTERNAL_907e3ce2_4_k_cu_82a35b90_390704cuda3std6ranges3__45__cpo4swapE,(.L_10 - _ZN40_INTERNAL_907e3ce2_4_k_cu_82a35b90_390704cuda3std6ranges3__45__cpo4swapE)
_ZN40_INTERNAL_907e3ce2_4_k_cu_82a35b90_390704cuda3std6ranges3__45__cpo4swapE:
	.zero		1
.L_10:


//--------------------- .nv.constant0._ZN7cutlass13device_kernelINS_4gemm6kernel13GemmUniversalIN4cute5tupleIJiiiiEEENS1_10collective13CollectiveMmaINS1_35MainloopSm100TmaUmmaWarpSpecializedILi6ELi2ELi4ENS5_IJNS4_1CILi2EEENSA_ILi4EEENSA_ILi1EEEEEEEENS5_IJNSA_ILi128EEESG_NSA_ILi64EEEEEENS_6half_tENS5_IJSD_llEEESJ_NS5_IJlSD_lEEENS4_8TiledMMAINS4_8MMA_AtomIJNS4_26SM100_MMA_F16BF16_2x1SM_SSISJ_SJ_fLi128ELi128ELNS4_4UMMA5MajorE1ELSQ_0ELNSP_7ScaleInE0ELSR_0EEEEEENS4_6LayoutINS5_IJSD_SD_SD_EEENS5_IJNSA_ILi0EEESW_SW_EEEEENS5_IJNS4_10UnderscoreESZ_SZ_EEEEENS4_28SM100_TMA_2SM_LOAD_MULTICASTENS4_14ComposedLayoutINS4_7SwizzleILi3ELi4ELi3EEENS4_18smem_ptr_flag_bitsILi16EEENSU_INS5_IJSH_NSA_ILi8EEEEEENS5_IJSD_SH_EEEEEEEvNS4_8identityENS4_18SM100_TMA_2SM_LOADENS13_IS15_S17_NSU_INS5_IJS18_SH_EEENS5_IJSH_SD_EEEEEEEvS1D_EENS_8epilogue10collective18CollectiveEpilogueINS1K_23Sm100TmaWarpSpecializedILi4ELi2ELi16ELb1ELb0EEEJNS5_IJSH_SG_SH_EEENS5_IJNSU_ISH_SD_EENSU_INS5_IJNSA_ILi16EEESB_EEES1A_EEEEESJ_SL_SJ_SL_NS1K_6fusion15FusionCallbacksIS1O_NS1V_17LinearCombinationISJ_fSJ_fLNS_15FloatRoundStyleE2EEES1P_S1U_JEEENS4_5SM1004TMEM4LOAD26SM100_TMEM_LOAD_32dp32b16xENS4_13SM90_TMA_LOADENS13_INS14_ILi1ELi4ELi3EEES17_NSU_INS5_IJS18_S1R_EEENS5_IJS1R_SD_EEEEEEENS4_39AutoVectorizingCopyWithAssumedAlignmentILi128EEENS4_14SM90_TMA_STOREES2A_S2C_S2C_EEEvvEEEEvNT_6ParamsE --------------------------
	.section	.nv.constant0._ZN7cutlass13device_kernelINS_4gemm6kernel13GemmUniversalIN4cute5tupleIJiiiiEEENS1_10collective13CollectiveMmaINS1_35MainloopSm100TmaUmmaWarpSpecializedILi6ELi2ELi4ENS5_IJNS4_1CILi2EEENSA_ILi4EEENSA_ILi1EEEEEEEENS5_IJNSA_ILi128EEESG_NSA_ILi64EEEEEENS_6half_tENS5_IJSD_llEEESJ_NS5_IJlSD_lEEENS4_8TiledMMAINS4_8MMA_AtomIJNS4_26SM100_MMA_F16BF16_2x1SM_SSISJ_SJ_fLi128ELi128ELNS4_4UMMA5MajorE1ELSQ_0ELNSP_7ScaleInE0ELSR_0EEEEEENS4_6LayoutINS5_IJSD_SD_SD_EEENS5_IJNSA_ILi0EEESW_SW_EEEEENS5_IJNS4_10UnderscoreESZ_SZ_EEEEENS4_28SM100_TMA_2SM_LOAD_MULTICASTENS4_14ComposedLayoutINS4_7SwizzleILi3ELi4ELi3EEENS4_18smem_ptr_flag_bitsILi16EEENSU_INS5_IJSH_NSA_ILi8EEEEEENS5_IJSD_SH_EEEEEEEvNS4_8identityENS4_18SM100_TMA_2SM_LOADENS13_IS15_S17_NSU_INS5_IJS18_SH_EEENS5_IJSH_SD_EEEEEEEvS1D_EENS_8epilogue10collective18CollectiveEpilogueINS1K_23Sm100TmaWarpSpecializedILi4ELi2ELi16ELb1ELb0EEEJNS5_IJSH_SG_SH_EEENS5_IJNSU_ISH_SD_EENSU_INS5_IJNSA_ILi16EEESB_EEES1A_EEEEESJ_SL_SJ_SL_NS1K_6fusion15FusionCallbacksIS1O_NS1V_17LinearCombinationISJ_fSJ_fLNS_15FloatRoundStyleE2EEES1P_S1U_JEEENS4_5SM1004TMEM4LOAD26SM100_TMEM_LOAD_32dp32b16xENS4_13SM90_TMA_LOADENS13_INS14_ILi1ELi4ELi3EEES17_NSU_INS5_IJS18_S1R_EEENS5_IJS1R_SD_EEEEEEENS4_39AutoVectorizingCopyWithAssumedAlignmentILi128EEENS4_14SM90_TMA_STOREES2A_S2C_S2C_EEEvvEEEEvNT_6ParamsE,"a",@progbits
	.sectionflags	@""
	.align	4
.nv.constant0._ZN7cutlass13device_kernelINS_4gemm6kernel13GemmUniversalIN4cute5tupleIJiiiiEEENS1_10collective13CollectiveMmaINS1_35MainloopSm100TmaUmmaWarpSpecializedILi6ELi2ELi4ENS5_IJNS4_1CILi2EEENSA_ILi4EEENSA_ILi1EEEEEEEENS5_IJNSA_ILi128EEESG_NSA_ILi64EEEEEENS_6half_tENS5_IJSD_llEEESJ_NS5_IJlSD_lEEENS4_8TiledMMAINS4_8MMA_AtomIJNS4_26SM100_MMA_F16BF16_2x1SM_SSISJ_SJ_fLi128ELi128ELNS4_4UMMA5MajorE1ELSQ_0ELNSP_7ScaleInE0ELSR_0EEEEEENS4_6LayoutINS5_IJSD_SD_SD_EEENS5_IJNSA_ILi0EEESW_SW_EEEEENS5_IJNS4_10UnderscoreESZ_SZ_EEEEENS4_28SM100_TMA_2SM_LOAD_MULTICASTENS4_14ComposedLayoutINS4_7SwizzleILi3ELi4ELi3EEENS4_18smem_ptr_flag_bitsILi16EEENSU_INS5_IJSH_NSA_ILi8EEEEEENS5_IJSD_SH_EEEEEEEvNS4_8identityENS4_18SM100_TMA_2SM_LOADENS13_IS15_S17_NSU_INS5_IJS18_SH_EEENS5_IJSH_SD_EEEEEEEvS1D_EENS_8epilogue10collective18CollectiveEpilogueINS1K_23Sm100TmaWarpSpecializedILi4ELi2ELi16ELb1ELb0EEEJNS5_IJSH_SG_SH_EEENS5_IJNSU_ISH_SD_EENSU_INS5_IJNSA_ILi16EEESB_EEES1A_EEEEESJ_SL_SJ_SL_NS1K_6fusion15FusionCallbacksIS1O_NS1V_17LinearCombinationISJ_fSJ_fLNS_15FloatRoundStyleE2EEES1P_S1U_JEEENS4_5SM1004TMEM4LOAD26SM100_TMEM_LOAD_32dp32b16xENS4_13SM90_TMA_LOADENS13_INS14_ILi1ELi4ELi3EEES17_NSU_INS5_IJS18_S1R_EEENS5_IJS1R_SD_EEEEEEENS4_39AutoVectorizingCopyWithAssumedAlignmentILi128EEENS4_14SM90_TMA_STOREES2A_S2C_S2C_EEEvvEEEEvNT_6ParamsE:
	.zero		2944


//--------------------- SYMBOLS --------------------------

	.type		.nv.reservedSmem.offset0,@object
	.size		.nv.reservedSmem.offset0,0x4
	.type		.nv.reservedSmem.cap,@object
	.size		.nv.reservedSmem.cap,0x4
	.type		__assertfail,@function
